//
// Generated by NVIDIA NVVM Compiler
//
// Compiler Build ID: CL-36424714
// Cuda compilation tools, release 13.0, V13.0.88
// Based on NVVM 20.0.0
//

.version 9.0
.target sm_100
.address_size 64

	// .globl	_Z14find_kth_valuePKfmiPf
.extern .shared .align 16 .b8 smem[];

.visible .entry _Z14find_kth_valuePKfmiPf(
	.param .u64 .ptr .align 1 _Z14find_kth_valuePKfmiPf_param_0,
	.param .u64 _Z14find_kth_valuePKfmiPf_param_1,
	.param .u32 _Z14find_kth_valuePKfmiPf_param_2,
	.param .u64 .ptr .align 1 _Z14find_kth_valuePKfmiPf_param_3
)
{
	.reg .pred 	%p<26>;
	.reg .b32 	%r<99>;
	.reg .b32 	%f<4>;
	.reg .b64 	%rd<12>;

	ld.param.u64 	%rd7, [_Z14find_kth_valuePKfmiPf_param_0];
	ld.param.u64 	%rd5, [_Z14find_kth_valuePKfmiPf_param_1];
	ld.param.u32 	%r95, [_Z14find_kth_valuePKfmiPf_param_2];
	ld.param.u64 	%rd6, [_Z14find_kth_valuePKfmiPf_param_3];
	cvta.to.global.u64 	%rd1, %rd7;
	mov.u32 	%r1, %tid.x;
	shl.b32 	%r54, %r1, 2;
	mov.u32 	%r55, smem;
	add.s32 	%r2, %r55, %r54;
	cvt.u64.u32 	%rd2, %r1;
	mov.b32 	%r97, 0;
	mov.b32 	%r89, 28;
	mov.u32 	%r3, %ntid.x;
	mov.u32 	%r96, %r97;
$L__BB0_1:
	mov.u32 	%r4, %r89;
	setp.gt.u32 	%p1, %r1, 15;
	@%p1 bra 	$L__BB0_3;
	mov.b32 	%r56, 0;
	st.shared.u32 	[%r2], %r56;
$L__BB0_3:
	setp.le.u64 	%p2, %rd5, %rd2;
	bar.sync 	0;
	@%p2 bra 	$L__BB0_8;
	mov.u64 	%rd11, %rd2;
	mov.u32 	%r93, %r1;
$L__BB0_5:
	shl.b64 	%rd8, %rd11, 2;
	add.s64 	%rd9, %rd1, %rd8;
	ld.global.f32 	%f1, [%rd9];
	mov.b32 	%r57, %f1;
	not.b32 	%r58, %r57;
	abs.f32 	%f2, %f1;
	neg.f32 	%f3, %f2;
	mov.b32 	%r59, %f3;
	setp.lt.s32 	%p3, %r57, 0;
	selp.b32 	%r9, %r58, %r59, %p3;
	and.b32  	%r60, %r9, %r97;
	setp.ne.s32 	%p4, %r60, %r96;
	@%p4 bra 	$L__BB0_7;
	shr.u32 	%r61, %r9, %r4;
	shl.b32 	%r62, %r61, 2;
	and.b32  	%r63, %r62, 60;
	add.s32 	%r65, %r55, %r63;
	atom.shared.add.u32 	%r66, [%r65], 1;
$L__BB0_7:
	add.s32 	%r93, %r93, %r3;
	cvt.s64.s32 	%rd11, %r93;
	setp.gt.u64 	%p5, %rd5, %rd11;
	@%p5 bra 	$L__BB0_5;
$L__BB0_8:
	setp.ne.s32 	%p6, %r1, 0;
	bar.sync 	0;
	@%p6 bra 	$L__BB0_27;
	ld.shared.u32 	%r11, [smem+60];
	setp.gt.s32 	%p7, %r95, %r11;
	mov.b32 	%r94, 15;
	@%p7 bra 	$L__BB0_11;
$L__BB0_10:
	shl.b32 	%r83, %r94, %r4;
	or.b32  	%r96, %r83, %r96;
	mov.b32 	%r84, 15;
	shl.b32 	%r85, %r84, %r4;
	or.b32  	%r97, %r85, %r97;
	bra.uni 	$L__BB0_27;
$L__BB0_11:
	sub.s32 	%r95, %r95, %r11;
	ld.shared.u32 	%r17, [smem+56];
	setp.le.s32 	%p8, %r95, %r17;
	mov.b32 	%r94, 14;
	@%p8 bra 	$L__BB0_10;
	sub.s32 	%r95, %r95, %r17;
	ld.shared.u32 	%r19, [smem+52];
	setp.le.s32 	%p9, %r95, %r19;
	mov.b32 	%r94, 13;
	@%p9 bra 	$L__BB0_10;
	sub.s32 	%r95, %r95, %r19;
	ld.shared.u32 	%r21, [smem+48];
	setp.le.s32 	%p10, %r95, %r21;
	mov.b32 	%r94, 12;
	@%p10 bra 	$L__BB0_10;
	sub.s32 	%r95, %r95, %r21;
	ld.shared.u32 	%r23, [smem+44];
	setp.le.s32 	%p11, %r95, %r23;
	mov.b32 	%r94, 11;
	@%p11 bra 	$L__BB0_10;
	sub.s32 	%r95, %r95, %r23;
	ld.shared.u32 	%r25, [smem+40];
	setp.le.s32 	%p12, %r95, %r25;
	mov.b32 	%r94, 10;
	@%p12 bra 	$L__BB0_10;
	sub.s32 	%r95, %r95, %r25;
	ld.shared.u32 	%r27, [smem+36];
	setp.le.s32 	%p13, %r95, %r27;
	mov.b32 	%r94, 9;
	@%p13 bra 	$L__BB0_10;
	sub.s32 	%r95, %r95, %r27;
	ld.shared.u32 	%r29, [smem+32];
	setp.le.s32 	%p14, %r95, %r29;
	mov.b32 	%r94, 8;
	@%p14 bra 	$L__BB0_10;
	sub.s32 	%r95, %r95, %r29;
	ld.shared.u32 	%r31, [smem+28];
	setp.le.s32 	%p15, %r95, %r31;
	mov.b32 	%r94, 7;
	@%p15 bra 	$L__BB0_10;
	sub.s32 	%r95, %r95, %r31;
	ld.shared.u32 	%r33, [smem+24];
	setp.le.s32 	%p16, %r95, %r33;
	mov.b32 	%r94, 6;
	@%p16 bra 	$L__BB0_10;
	sub.s32 	%r95, %r95, %r33;
	ld.shared.u32 	%r35, [smem+20];
	setp.le.s32 	%p17, %r95, %r35;
	mov.b32 	%r94, 5;
	@%p17 bra 	$L__BB0_10;
	sub.s32 	%r95, %r95, %r35;
	ld.shared.u32 	%r37, [smem+16];
	setp.le.s32 	%p18, %r95, %r37;
	mov.b32 	%r94, 4;
	@%p18 bra 	$L__BB0_10;
	sub.s32 	%r95, %r95, %r37;
	ld.shared.u32 	%r39, [smem+12];
	setp.le.s32 	%p19, %r95, %r39;
	mov.b32 	%r94, 3;
	@%p19 bra 	$L__BB0_10;
	sub.s32 	%r95, %r95, %r39;
	ld.shared.u32 	%r41, [smem+8];
	setp.le.s32 	%p20, %r95, %r41;
	mov.b32 	%r94, 2;
	@%p20 bra 	$L__BB0_10;
	sub.s32 	%r95, %r95, %r41;
	ld.shared.u32 	%r43, [smem+4];
	setp.le.s32 	%p21, %r95, %r43;
	mov.b32 	%r94, 1;
	@%p21 bra 	$L__BB0_10;
	sub.s32 	%r95, %r95, %r43;
	ld.shared.u32 	%r45, [smem];
	setp.le.s32 	%p22, %r95, %r45;
	mov.b32 	%r94, 0;
	@%p22 bra 	$L__BB0_10;
	sub.s32 	%r95, %r95, %r45;
$L__BB0_27:
	bar.sync 	0;
	add.s32 	%r89, %r4, -4;
	setp.ne.s32 	%p23, %r4, 0;
	@%p23 bra 	$L__BB0_1;
	setp.ne.s32 	%p24, %r1, 0;
	@%p24 bra 	$L__BB0_30;
	and.b32  	%r86, %r96, 2147483647;
	not.b32 	%r87, %r96;
	setp.lt.s32 	%p25, %r96, 0;
	selp.b32 	%r88, %r86, %r87, %p25;
	cvta.to.global.u64 	%rd10, %rd6;
	st.global.u32 	[%rd10], %r88;
$L__BB0_30:
	ret;

}
	// .globl	_Z10count_topkPKfmiPfPmPi
.visible .entry _Z10count_topkPKfmiPfPmPi(
	.param .u64 .ptr .align 1 _Z10count_topkPKfmiPfPmPi_param_0,
	.param .u64 _Z10count_topkPKfmiPfPmPi_param_1,
	.param .u32 _Z10count_topkPKfmiPfPmPi_param_2,
	.param .u64 .ptr .align 1 _Z10count_topkPKfmiPfPmPi_param_3,
	.param .u64 .ptr .align 1 _Z10count_topkPKfmiPfPmPi_param_4,
	.param .u64 .ptr .align 1 _Z10count_topkPKfmiPfPmPi_param_5
)
{
	.reg .pred 	%p<3>;
	.reg .b32 	%r<6>;
	.reg .b32 	%f<3>;
	.reg .b64 	%rd<15>;

	ld.param.u64 	%rd2, [_Z10count_topkPKfmiPfPmPi_param_0];
	ld.param.u64 	%rd6, [_Z10count_topkPKfmiPfPmPi_param_1];
	ld.param.u64 	%rd3, [_Z10count_topkPKfmiPfPmPi_param_3];
	ld.param.u64 	%rd4, [_Z10count_topkPKfmiPfPmPi_param_4];
	ld.param.u64 	%rd5, [_Z10count_topkPKfmiPfPmPi_param_5];
	mov.u32 	%r1, %ctaid.x;
	mov.u32 	%r2, %ntid.x;
	mov.u32 	%r3, %tid.x;
	mad.lo.s32 	%r4, %r1, %r2, %r3;
	cvt.u64.u32 	%rd1, %r4;
	setp.le.u64 	%p1, %rd6, %rd1;
	@%p1 bra 	$L__BB1_3;
	cvta.to.global.u64 	%rd7, %rd3;
	cvta.to.global.u64 	%rd8, %rd2;
	ld.global.f32 	%f1, [%rd7];
	shl.b64 	%rd9, %rd1, 2;
	add.s64 	%rd10, %rd8, %rd9;
	ld.global.f32 	%f2, [%rd10];
	setp.leu.f32 	%p2, %f2, %f1;
	@%p2 bra 	$L__BB1_3;
	cvta.to.global.u64 	%rd11, %rd5;
	atom.global.add.u32 	%r5, [%rd11], 1;
	cvta.to.global.u64 	%rd12, %rd4;
	mul.wide.s32 	%rd13, %r5, 8;
	add.s64 	%rd14, %rd12, %rd13;
	st.global.u64 	[%rd14], %rd1;
$L__BB1_3:
	ret;

}
	// .globl	_Z12scatter_topkPKfmiPfPmPiS3_
.visible .entry _Z12scatter_topkPKfmiPfPmPiS3_(
	.param .u64 .ptr .align 1 _Z12scatter_topkPKfmiPfPmPiS3__param_0,
	.param .u64 _Z12scatter_topkPKfmiPfPmPiS3__param_1,
	.param .u32 _Z12scatter_topkPKfmiPfPmPiS3__param_2,
	.param .u64 .ptr .align 1 _Z12scatter_topkPKfmiPfPmPiS3__param_3,
	.param .u64 .ptr .align 1 _Z12scatter_topkPKfmiPfPmPiS3__param_4,
	.param .u64 .ptr .align 1 _Z12scatter_topkPKfmiPfPmPiS3__param_5,
	.param .u64 .ptr .align 1 _Z12scatter_topkPKfmiPfPmPiS3__param_6
)
{
	.reg .pred 	%p<4>;
	.reg .b32 	%r<9>;
	.reg .b32 	%f<3>;
	.reg .b64 	%rd<17>;

	ld.param.u64 	%rd2, [_Z12scatter_topkPKfmiPfPmPiS3__param_0];
	ld.param.u64 	%rd7, [_Z12scatter_topkPKfmiPfPmPiS3__param_1];
	ld.param.u32 	%r2, [_Z12scatter_topkPKfmiPfPmPiS3__param_2];
	ld.param.u64 	%rd3, [_Z12scatter_topkPKfmiPfPmPiS3__param_3];
	ld.param.u64 	%rd4, [_Z12scatter_topkPKfmiPfPmPiS3__param_4];
	ld.param.u64 	%rd5, [_Z12scatter_topkPKfmiPfPmPiS3__param_5];
	ld.param.u64 	%rd6, [_Z12scatter_topkPKfmiPfPmPiS3__param_6];
	mov.u32 	%r3, %ctaid.x;
	mov.u32 	%r4, %ntid.x;
	mov.u32 	%r5, %tid.x;
	mad.lo.s32 	%r6, %r3, %r4, %r5;
	cvt.u64.u32 	%rd1, %r6;
	setp.le.u64 	%p1, %rd7, %rd1;
	@%p1 bra 	$L__BB2_4;
	cvta.to.global.u64 	%rd8, %rd3;
	cvta.to.global.u64 	%rd9, %rd2;
	ld.global.f32 	%f1, [%rd8];
	shl.b64 	%rd10, %rd1, 2;
	add.s64 	%rd11, %rd9, %rd10;
	ld.global.f32 	%f2, [%rd11];
	setp.neu.f32 	%p2, %f2, %f1;
	@%p2 bra 	$L__BB2_4;
	cvta.to.global.u64 	%rd12, %rd5;
	ld.global.u32 	%r7, [%rd12];
	cvta.to.global.u64 	%rd13, %rd6;
	atom.global.add.u32 	%r8, [%rd13], 1;
	add.s32 	%r1, %r8, %r7;
	setp.ge.s32 	%p3, %r1, %r2;
	@%p3 bra 	$L__BB2_4;
	cvta.to.global.u64 	%rd14, %rd4;
	mul.wide.s32 	%rd15, %r1, 8;
	add.s64 	%rd16, %rd14, %rd15;
	st.global.u64 	[%rd16], %rd1;
$L__BB2_4:
	ret;

}
	// .globl	_Z21find_and_scatter_topkPKfmiPfPmPiS3_
.visible .entry _Z21find_and_scatter_topkPKfmiPfPmPiS3_(
	.param .u64 .ptr .align 1 _Z21find_and_scatter_topkPKfmiPfPmPiS3__param_0,
	.param .u64 _Z21find_and_scatter_topkPKfmiPfPmPiS3__param_1,
	.param .u32 _Z21find_and_scatter_topkPKfmiPfPmPiS3__param_2,
	.param .u64 .ptr .align 1 _Z21find_and_scatter_topkPKfmiPfPmPiS3__param_3,
	.param .u64 .ptr .align 1 _Z21find_and_scatter_topkPKfmiPfPmPiS3__param_4,
	.param .u64 .ptr .align 1 _Z21find_and_scatter_topkPKfmiPfPmPiS3__param_5,
	.param .u64 .ptr .align 1 _Z21find_and_scatter_topkPKfmiPfPmPiS3__param_6
)
{
	.reg .pred 	%p<36>;
	.reg .b32 	%r<106>;
	.reg .b32 	%f<7>;
	.reg .b64 	%rd<32>;

	ld.param.u64 	%rd14, [_Z21find_and_scatter_topkPKfmiPfPmPiS3__param_0];
	ld.param.u64 	%rd10, [_Z21find_and_scatter_topkPKfmiPfPmPiS3__param_1];
	ld.param.u32 	%r51, [_Z21find_and_scatter_topkPKfmiPfPmPiS3__param_2];
	ld.param.u64 	%rd11, [_Z21find_and_scatter_topkPKfmiPfPmPiS3__param_3];
	ld.param.u64 	%rd15, [_Z21find_and_scatter_topkPKfmiPfPmPiS3__param_4];
	ld.param.u64 	%rd12, [_Z21find_and_scatter_topkPKfmiPfPmPiS3__param_5];
	ld.param.u64 	%rd13, [_Z21find_and_scatter_topkPKfmiPfPmPiS3__param_6];
	cvta.to.global.u64 	%rd1, %rd15;
	cvta.to.global.u64 	%rd2, %rd14;
	mov.u32 	%r1, %tid.x;
	setp.ne.s32 	%p1, %r1, 0;
	@%p1 bra 	$L__BB3_2;
	mov.b32 	%r52, 0;
	st.shared.u32 	[smem+76], %r52;
	st.shared.v2.u32 	[smem+80], {%r52, %r51};
$L__BB3_2:
	bar.sync 	0;
	shl.b32 	%r54, %r1, 2;
	mov.u32 	%r55, smem;
	add.s32 	%r2, %r55, %r54;
	cvt.u64.u32 	%rd31, %r1;
	mov.b32 	%r101, 28;
	mov.u32 	%r3, %ntid.x;
$L__BB3_3:
	mov.u32 	%r4, %r101;
	setp.gt.u32 	%p2, %r1, 15;
	@%p2 bra 	$L__BB3_5;
	mov.b32 	%r56, 0;
	st.shared.u32 	[%r2], %r56;
$L__BB3_5:
	setp.le.u64 	%p3, %rd10, %rd31;
	bar.sync 	0;
	@%p3 bra 	$L__BB3_10;
	ld.shared.u32 	%r5, [smem+76];
	ld.shared.u32 	%r6, [smem+80];
	mov.u64 	%rd29, %rd31;
	mov.u32 	%r102, %r1;
$L__BB3_7:
	shl.b64 	%rd16, %rd29, 2;
	add.s64 	%rd17, %rd2, %rd16;
	ld.global.f32 	%f2, [%rd17];
	mov.b32 	%r57, %f2;
	not.b32 	%r58, %r57;
	abs.f32 	%f3, %f2;
	neg.f32 	%f4, %f3;
	mov.b32 	%r59, %f4;
	setp.lt.s32 	%p4, %r57, 0;
	selp.b32 	%r8, %r58, %r59, %p4;
	and.b32  	%r60, %r8, %r6;
	setp.ne.s32 	%p5, %r60, %r5;
	@%p5 bra 	$L__BB3_9;
	shr.u32 	%r61, %r8, %r4;
	shl.b32 	%r62, %r61, 2;
	and.b32  	%r63, %r62, 60;
	add.s32 	%r65, %r55, %r63;
	atom.shared.add.u32 	%r66, [%r65], 1;
$L__BB3_9:
	add.s32 	%r102, %r102, %r3;
	cvt.s64.s32 	%rd29, %r102;
	setp.gt.u64 	%p6, %rd10, %rd29;
	@%p6 bra 	$L__BB3_7;
$L__BB3_10:
	setp.ne.s32 	%p7, %r1, 0;
	bar.sync 	0;
	@%p7 bra 	$L__BB3_29;
	ld.shared.u32 	%r10, [smem+84];
	ld.shared.u32 	%r11, [smem+60];
	setp.gt.s32 	%p8, %r10, %r11;
	mov.b32 	%r103, 15;
	@%p8 bra 	$L__BB3_13;
$L__BB3_12:
	shl.b32 	%r83, %r103, %r4;
	ld.shared.u32 	%r84, [smem+76];
	or.b32  	%r85, %r84, %r83;
	st.shared.u32 	[smem+76], %r85;
	mov.b32 	%r86, 15;
	shl.b32 	%r87, %r86, %r4;
	ld.shared.u32 	%r88, [smem+80];
	or.b32  	%r89, %r88, %r87;
	st.shared.u32 	[smem+80], %r89;
	bra.uni 	$L__BB3_29;
$L__BB3_13:
	sub.s32 	%r13, %r10, %r11;
	st.shared.u32 	[smem+84], %r13;
	ld.shared.u32 	%r14, [smem+56];
	setp.le.s32 	%p9, %r13, %r14;
	mov.b32 	%r103, 14;
	@%p9 bra 	$L__BB3_12;
	sub.s32 	%r15, %r13, %r14;
	st.shared.u32 	[smem+84], %r15;
	ld.shared.u32 	%r16, [smem+52];
	setp.le.s32 	%p10, %r15, %r16;
	mov.b32 	%r103, 13;
	@%p10 bra 	$L__BB3_12;
	sub.s32 	%r17, %r15, %r16;
	st.shared.u32 	[smem+84], %r17;
	ld.shared.u32 	%r18, [smem+48];
	setp.le.s32 	%p11, %r17, %r18;
	mov.b32 	%r103, 12;
	@%p11 bra 	$L__BB3_12;
	sub.s32 	%r19, %r17, %r18;
	st.shared.u32 	[smem+84], %r19;
	ld.shared.u32 	%r20, [smem+44];
	setp.le.s32 	%p12, %r19, %r20;
	mov.b32 	%r103, 11;
	@%p12 bra 	$L__BB3_12;
	sub.s32 	%r21, %r19, %r20;
	st.shared.u32 	[smem+84], %r21;
	ld.shared.u32 	%r22, [smem+40];
	setp.le.s32 	%p13, %r21, %r22;
	mov.b32 	%r103, 10;
	@%p13 bra 	$L__BB3_12;
	sub.s32 	%r23, %r21, %r22;
	st.shared.u32 	[smem+84], %r23;
	ld.shared.u32 	%r24, [smem+36];
	setp.le.s32 	%p14, %r23, %r24;
	mov.b32 	%r103, 9;
	@%p14 bra 	$L__BB3_12;
	sub.s32 	%r25, %r23, %r24;
	st.shared.u32 	[smem+84], %r25;
	ld.shared.u32 	%r26, [smem+32];
	setp.le.s32 	%p15, %r25, %r26;
	mov.b32 	%r103, 8;
	@%p15 bra 	$L__BB3_12;
	sub.s32 	%r27, %r25, %r26;
	st.shared.u32 	[smem+84], %r27;
	ld.shared.u32 	%r28, [smem+28];
	setp.le.s32 	%p16, %r27, %r28;
	mov.b32 	%r103, 7;
	@%p16 bra 	$L__BB3_12;
	sub.s32 	%r29, %r27, %r28;
	st.shared.u32 	[smem+84], %r29;
	ld.shared.u32 	%r30, [smem+24];
	setp.le.s32 	%p17, %r29, %r30;
	mov.b32 	%r103, 6;
	@%p17 bra 	$L__BB3_12;
	sub.s32 	%r31, %r29, %r30;
	st.shared.u32 	[smem+84], %r31;
	ld.shared.u32 	%r32, [smem+20];
	setp.le.s32 	%p18, %r31, %r32;
	mov.b32 	%r103, 5;
	@%p18 bra 	$L__BB3_12;
	sub.s32 	%r33, %r31, %r32;
	st.shared.u32 	[smem+84], %r33;
	ld.shared.u32 	%r34, [smem+16];
	setp.le.s32 	%p19, %r33, %r34;
	mov.b32 	%r103, 4;
	@%p19 bra 	$L__BB3_12;
	sub.s32 	%r35, %r33, %r34;
	st.shared.u32 	[smem+84], %r35;
	ld.shared.u32 	%r36, [smem+12];
	setp.le.s32 	%p20, %r35, %r36;
	mov.b32 	%r103, 3;
	@%p20 bra 	$L__BB3_12;
	sub.s32 	%r37, %r35, %r36;
	st.shared.u32 	[smem+84], %r37;
	ld.shared.u32 	%r38, [smem+8];
	setp.le.s32 	%p21, %r37, %r38;
	mov.b32 	%r103, 2;
	@%p21 bra 	$L__BB3_12;
	sub.s32 	%r39, %r37, %r38;
	st.shared.u32 	[smem+84], %r39;
	ld.shared.u32 	%r40, [smem+4];
	setp.le.s32 	%p22, %r39, %r40;
	mov.b32 	%r103, 1;
	@%p22 bra 	$L__BB3_12;
	sub.s32 	%r41, %r39, %r40;
	st.shared.u32 	[smem+84], %r41;
	ld.shared.u32 	%r42, [smem];
	setp.le.s32 	%p23, %r41, %r42;
	mov.b32 	%r103, 0;
	@%p23 bra 	$L__BB3_12;
	sub.s32 	%r90, %r41, %r42;
	st.shared.u32 	[smem+84], %r90;
$L__BB3_29:
	bar.sync 	0;
	add.s32 	%r101, %r4, -4;
	setp.ne.s32 	%p24, %r4, 0;
	@%p24 bra 	$L__BB3_3;
	setp.ne.s32 	%p25, %r1, 0;
	@%p25 bra 	$L__BB3_32;
	ld.shared.u32 	%r91, [smem+76];
	and.b32  	%r92, %r91, 2147483647;
	not.b32 	%r93, %r91;
	setp.lt.s32 	%p26, %r91, 0;
	selp.b32 	%r94, %r92, %r93, %p26;
	mov.b32 	%r95, 0;
	st.shared.v2.u32 	[smem+64], {%r94, %r95};
	st.shared.u32 	[smem+72], %r95;
$L__BB3_32:
	setp.le.u64 	%p27, %rd10, %rd31;
	bar.sync 	0;
	ld.shared.f32 	%f1, [smem+64];
	@%p27 bra 	$L__BB3_38;
	mov.u64 	%rd30, %rd31;
	mov.u32 	%r104, %r1;
$L__BB3_34:
	shl.b64 	%rd18, %rd30, 2;
	add.s64 	%rd19, %rd2, %rd18;
	ld.global.f32 	%f5, [%rd19];
	setp.leu.f32 	%p28, %f5, %f1;
	@%p28 bra 	$L__BB3_37;
	atom.shared.add.u32 	%r45, [smem+68], 1;
	setp.ge.s32 	%p29, %r45, %r51;
	@%p29 bra 	$L__BB3_37;
	mul.wide.s32 	%rd20, %r45, 8;
	add.s64 	%rd21, %rd1, %rd20;
	st.global.u64 	[%rd21], %rd30;
$L__BB3_37:
	add.s32 	%r104, %r104, %r3;
	cvt.u64.u32 	%rd30, %r104;
	setp.gt.u64 	%p30, %rd10, %rd30;
	@%p30 bra 	$L__BB3_34;
$L__BB3_38:
	setp.le.u64 	%p31, %rd10, %rd31;
	bar.sync 	0;
	@%p31 bra 	$L__BB3_44;
	ld.shared.u32 	%r47, [smem+68];
	mov.u32 	%r105, %r1;
$L__BB3_40:
	shl.b64 	%rd22, %rd31, 2;
	add.s64 	%rd23, %rd2, %rd22;
	ld.global.f32 	%f6, [%rd23];
	setp.neu.f32 	%p32, %f6, %f1;
	@%p32 bra 	$L__BB3_43;
	atom.shared.add.u32 	%r96, [smem+72], 1;
	add.s32 	%r49, %r96, %r47;
	setp.ge.s32 	%p33, %r49, %r51;
	@%p33 bra 	$L__BB3_43;
	mul.wide.s32 	%rd24, %r49, 8;
	add.s64 	%rd25, %rd1, %rd24;
	st.global.u64 	[%rd25], %rd31;
$L__BB3_43:
	add.s32 	%r105, %r105, %r3;
	cvt.u64.u32 	%rd31, %r105;
	setp.gt.u64 	%p34, %rd10, %rd31;
	@%p34 bra 	$L__BB3_40;
$L__BB3_44:
	setp.ne.s32 	%p35, %r1, 0;
	bar.sync 	0;
	@%p35 bra 	$L__BB3_46;
	.pragma "used_bytes_mask 4095";
	ld.shared.v4.u32 	{%r97, %r98, %r99, %r100}, [smem+64];
	cvta.to.global.u64 	%rd26, %rd11;
	st.global.u32 	[%rd26], %r97;
	cvta.to.global.u64 	%rd27, %rd12;
	st.global.u32 	[%rd27], %r98;
	cvta.to.global.u64 	%rd28, %rd13;
	st.global.u32 	[%rd28], %r99;
$L__BB3_46:
	ret;

}


// ===== COMPILED SASS (sm_100) =====

	.target	sm_100

	.elftype	@"ET_EXEC"


//--------------------- .note.nv.tkinfo           --------------------------
	.section	.note.nv.tkinfo,"",@"SHT_NOTE"
	.sectionflags	@"SHF_NOTE_NV_TKINFO"
	.tkinfo
        /*0018*/ 	.word	0x00000002
        /*0030*/ 	.string	""
        /*0030*/ 	.string	"ptxas"
        /*0030*/ 	.string	"Cuda compilation tools, release 13.0, V13.0.88"
        /*0030*/ 	.string	"Build cuda_13.0.r13.0/compiler.36424714_0"
        /*0030*/ 	.string	"-arch sm_100 -m 64 "



//--------------------- .note.nv.cuinfo           --------------------------
	.section	.note.nv.cuinfo,"",@"SHT_NOTE"
	.sectionflags	@"SHF_NOTE_NV_CUINFO"
        /*0018*/ 	.short	0x0002
        /*001a*/ 	.short	0x0064
        /*001c*/ 	.short	0x0082
	.zero		2


//--------------------- .nv.info                  --------------------------
	.section	.nv.info,"",@"SHT_CUDA_INFO"
	.align	4


	//----- nvinfo : EIATTR_REGCOUNT
	.align		4
        /*0000*/ 	.byte	0x04, 0x2f
        /*0002*/ 	.short	(.L_1 - .L_0)
	.align		4
.L_0:
        /*0004*/ 	.word	index@(_Z14find_kth_valuePKfmiPf)
        /*0008*/ 	.word	0x00000012


	//----- nvinfo : EIATTR_FRAME_SIZE
	.align		4
.L_1:
        /*000c*/ 	.byte	0x04, 0x11
        /*000e*/ 	.short	(.L_3 - .L_2)
	.align		4
.L_2:
        /*0010*/ 	.word	index@(_Z14find_kth_valuePKfmiPf)
        /*0014*/ 	.word	0x00000000


	//----- nvinfo : EIATTR_REGCOUNT
	.align		4
.L_3:
        /*0018*/ 	.byte	0x04, 0x2f
        /*001a*/ 	.short	(.L_5 - .L_4)
	.align		4
.L_4:
        /*001c*/ 	.word	index@(_Z10count_topkPKfmiPfPmPi)
        /*0020*/ 	.word	0x0000000c


	//----- nvinfo : EIATTR_FRAME_SIZE
	.align		4
.L_5:
        /*0024*/ 	.byte	0x04, 0x11
        /*0026*/ 	.short	(.L_7 - .L_6)
	.align		4
.L_6:
        /*0028*/ 	.word	index@(_Z10count_topkPKfmiPfPmPi)
        /*002c*/ 	.word	0x00000000


	//----- nvinfo : EIATTR_REGCOUNT
	.align		4
.L_7:
        /*0030*/ 	.byte	0x04, 0x2f
        /*0032*/ 	.short	(.L_9 - .L_8)
	.align		4
.L_8:
        /*0034*/ 	.word	index@(_Z12scatter_topkPKfmiPfPmPiS3_)
        /*0038*/ 	.word	0x0000000e


	//----- nvinfo : EIATTR_FRAME_SIZE
	.align		4
.L_9:
        /*003c*/ 	.byte	0x04, 0x11
        /*003e*/ 	.short	(.L_11 - .L_10)
	.align		4
.L_10:
        /*0040*/ 	.word	index@(_Z12scatter_topkPKfmiPfPmPiS3_)
        /*0044*/ 	.word	0x00000000


	//----- nvinfo : EIATTR_REGCOUNT
	.align		4
.L_11:
        /*0048*/ 	.byte	0x04, 0x2f
        /*004a*/ 	.short	(.L_13 - .L_12)
	.align		4
.L_12:
        /*004c*/ 	.word	index@(_Z21find_and_scatter_topkPKfmiPfPmPiS3_)
        /*0050*/ 	.word	0x00000014


	//----- nvinfo : EIATTR_FRAME_SIZE
	.align		4
.L_13:
        /*0054*/ 	.byte	0x04, 0x11
        /*0056*/ 	.short	(.L_15 - .L_14)
	.align		4
.L_14:
        /*0058*/ 	.word	index@(_Z21find_and_scatter_topkPKfmiPfPmPiS3_)
        /*005c*/ 	.word	0x00000000


	//----- nvinfo : EIATTR_MIN_STACK_SIZE
	.align		4
.L_15:
        /*0060*/ 	.byte	0x04, 0x12
        /*0062*/ 	.short	(.L_17 - .L_16)
	.align		4
.L_16:
        /*0064*/ 	.word	index@(_Z21find_and_scatter_topkPKfmiPfPmPiS3_)
        /*0068*/ 	.word	0x00000000


	//----- nvinfo : EIATTR_MIN_STACK_SIZE
	.align		4
.L_17:
        /*006c*/ 	.byte	0x04, 0x12
        /*006e*/ 	.short	(.L_19 - .L_18)
	.align		4
.L_18:
        /*0070*/ 	.word	index@(_Z12scatter_topkPKfmiPfPmPiS3_)
        /*0074*/ 	.word	0x00000000


	//----- nvinfo : EIATTR_MIN_STACK_SIZE
	.align		4
.L_19:
        /*0078*/ 	.byte	0x04, 0x12
        /*007a*/ 	.short	(.L_21 - .L_20)
	.align		4
.L_20:
        /*007c*/ 	.word	index@(_Z10count_topkPKfmiPfPmPi)
        /*0080*/ 	.word	0x00000000


	//----- nvinfo : EIATTR_MIN_STACK_SIZE
	.align		4
.L_21:
        /*0084*/ 	.byte	0x04, 0x12
        /*0086*/ 	.short	(.L_23 - .L_22)
	.align		4
.L_22:
        /*0088*/ 	.word	index@(_Z14find_kth_valuePKfmiPf)
        /*008c*/ 	.word	0x00000000
.L_23:


//--------------------- .nv.compat                --------------------------
	.section	.nv.compat,"",@"SHT_CUDA_COMPAT_INFO"
	.align	4
        /*0000*/ 	.byte	0x02, 0x09, 0x00, 0x00, 0x02, 0x02, 0x01, 0x00, 0x02, 0x05, 0x05, 0x00, 0x03, 0x07, 0x01, 0x01
        /*0010*/ 	.byte	0x02, 0x03, 0x00, 0x00, 0x02, 0x06, 0x01, 0x00, 0x04, 0x0b, 0x08, 0x00, 0x09, 0x00, 0x00, 0x00
        /*0020*/ 	.byte	0x00, 0x00, 0x00, 0x00


//--------------------- .nv.info._Z21find_and_scatter_topkPKfmiPfPmPiS3_ --------------------------
	.section	.nv.info._Z21find_and_scatter_topkPKfmiPfPmPiS3_,"",@"SHT_CUDA_INFO"
	.sectionflags	@""
	.align	4


	//----- nvinfo : EIATTR_CUDA_API_VERSION
	.align		4
        /*0000*/ 	.byte	0x04, 0x37
        /*0002*/ 	.short	(.L_25 - .L_24)
.L_24:
        /*0004*/ 	.word	0x00000082


	//----- nvinfo : EIATTR_KPARAM_INFO
	.align		4
.L_25:
        /*0008*/ 	.byte	0x04, 0x17
        /*000a*/ 	.short	(.L_27 - .L_26)
.L_26:
        /*000c*/ 	.word	0x00000000
        /*0010*/ 	.short	0x0006
        /*0012*/ 	.short	0x0030
        /*0014*/ 	.byte	0x00, 0xf5, 0x21, 0x00


	//----- nvinfo : EIATTR_KPARAM_INFO
	.align		4
.L_27:
        /*0018*/ 	.byte	0x04, 0x17
        /*001a*/ 	.short	(.L_29 - .L_28)
.L_28:
        /*001c*/ 	.word	0x00000000
        /*0020*/ 	.short	0x0005
        /*0022*/ 	.short	0x0028
        /*0024*/ 	.byte	0x00, 0xf5, 0x21, 0x00


	//----- nvinfo : EIATTR_KPARAM_INFO
	.align		4
.L_29:
        /*0028*/ 	.byte	0x04, 0x17
        /*002a*/ 	.short	(.L_31 - .L_30)
.L_30:
        /*002c*/ 	.word	0x00000000
        /*0030*/ 	.short	0x0004
        /*0032*/ 	.short	0x0020
        /*0034*/ 	.byte	0x00, 0xf5, 0x21, 0x00


	//----- nvinfo : EIATTR_KPARAM_INFO
	.align		4
.L_31:
        /*0038*/ 	.byte	0x04, 0x17
        /*003a*/ 	.short	(.L_33 - .L_32)
.L_32:
        /*003c*/ 	.word	0x00000000
        /*0040*/ 	.short	0x0003
        /*0042*/ 	.short	0x0018
        /*0044*/ 	.byte	0x00, 0xf5, 0x21, 0x00


	//----- nvinfo : EIATTR_KPARAM_INFO
	.align		4
.L_33:
        /*0048*/ 	.byte	0x04, 0x17
        /*004a*/ 	.short	(.L_35 - .L_34)
.L_34:
        /*004c*/ 	.word	0x00000000
        /*0050*/ 	.short	0x0002
        /*0052*/ 	.short	0x0010
        /*0054*/ 	.byte	0x00, 0xf0, 0x11, 0x00


	//----- nvinfo : EIATTR_KPARAM_INFO
	.align		4
.L_35:
        /*0058*/ 	.byte	0x04, 0x17
        /*005a*/ 	.short	(.L_37 - .L_36)
.L_36:
        /*005c*/ 	.word	0x00000000
        /*0060*/ 	.short	0x0001
        /*0062*/ 	.short	0x0008
        /*0064*/ 	.byte	0x00, 0xf0, 0x21, 0x00


	//----- nvinfo : EIATTR_KPARAM_INFO
	.align		4
.L_37:
        /*0068*/ 	.byte	0x04, 0x17
        /*006a*/ 	.short	(.L_39 - .L_38)
.L_38:
        /*006c*/ 	.word	0x00000000
        /*0070*/ 	.short	0x0000
        /*0072*/ 	.short	0x0000
        /*0074*/ 	.byte	0x00, 0xf5, 0x21, 0x00


	//----- nvinfo : EIATTR_SPARSE_MMA_MASK
	.align		4
.L_39:
        /*0078*/ 	.byte	0x03, 0x50
        /*007a*/ 	.short	0x0000


	//----- nvinfo : EIATTR_MAXREG_COUNT
	.align		4
        /*007c*/ 	.byte	0x03, 0x1b
        /*007e*/ 	.short	0x00ff


	//----- nvinfo : EIATTR_NUM_BARRIERS
	.align		4
        /*0080*/ 	.byte	0x02, 0x4c
        /*0082*/ 	.byte	0x01
	.zero		1


	//----- nvinfo : EIATTR_MERCURY_ISA_VERSION
	.align		4
        /*0084*/ 	.byte	0x03, 0x5f
        /*0086*/ 	.short	0x0101


	//----- nvinfo : EIATTR_UNUSED_LOAD_BYTE_OFFSET
	.align		4
        /*0088*/ 	.byte	0x04, 0x44
        /*008a*/ 	.short	(.L_41 - .L_40)


	//   ....[0]....
.L_40:
        /*008c*/ 	.word	0x000012a0
        /*0090*/ 	.word	0x00000fff


	//----- nvinfo : EIATTR_INT_WARP_WIDE_INSTR_OFFSETS
	.align		4
.L_41:
        /*0094*/ 	.byte	0x04, 0x31
        /*0096*/ 	.short	(.L_43 - .L_42)


	//   ....[0]....
.L_42:
        /*0098*/ 	.word	0x00000da0


	//   ....[1]....
        /*009c*/ 	.word	0x00000e30


	//   ....[2]....
        /*00a0*/ 	.word	0x000010a0


	//   ....[3]....
        /*00a4*/ 	.word	0x00001140


	//----- nvinfo : EIATTR_VRC_CTA_INIT_COUNT
	.align		4
.L_43:
        /*00a8*/ 	.byte	0x02, 0x4a
	.zero		1
	.zero		1


	//----- nvinfo : EIATTR_EXIT_INSTR_OFFSETS
	.align		4
        /*00ac*/ 	.byte	0x04, 0x1c
        /*00ae*/ 	.short	(.L_45 - .L_44)


	//   ....[0]....
.L_44:
        /*00b0*/ 	.word	0x00001230


	//   ....[1]....
        /*00b4*/ 	.word	0x000012e0


	//----- nvinfo : EIATTR_CRS_STACK_SIZE
	.align		4
.L_45:
        /*00b8*/ 	.byte	0x04, 0x1e
        /*00ba*/ 	.short	(.L_47 - .L_46)
.L_46:
        /*00bc*/ 	.word	0x00000000


	//----- nvinfo : EIATTR_CBANK_PARAM_SIZE
	.align		4
.L_47:
        /*00c0*/ 	.byte	0x03, 0x19
        /*00c2*/ 	.short	0x0038


	//----- nvinfo : EIATTR_PARAM_CBANK
	.align		4
        /*00c4*/ 	.byte	0x04, 0x0a
        /*00c6*/ 	.short	(.L_49 - .L_48)
	.align		4
.L_48:
        /*00c8*/ 	.word	index@(.nv.constant0._Z21find_and_scatter_topkPKfmiPfPmPiS3_)
        /*00cc*/ 	.short	0x0380
        /*00ce*/ 	.short	0x0038


	//----- nvinfo : EIATTR_SW_WAR
	.align		4
.L_49:
        /*00d0*/ 	.byte	0x04, 0x36
        /*00d2*/ 	.short	(.L_51 - .L_50)
.L_50:
        /*00d4*/ 	.word	0x00000008
.L_51:


//--------------------- .nv.info._Z12scatter_topkPKfmiPfPmPiS3_ --------------------------
	.section	.nv.info._Z12scatter_topkPKfmiPfPmPiS3_,"",@"SHT_CUDA_INFO"
	.sectionflags	@""
	.align	4


	//----- nvinfo : EIATTR_CUDA_API_VERSION
	.align		4
        /*0000*/ 	.byte	0x04, 0x37
        /*0002*/ 	.short	(.L_53 - .L_52)
.L_52:
        /*0004*/ 	.word	0x00000082


	//----- nvinfo : EIATTR_KPARAM_INFO
	.align		4
.L_53:
        /*0008*/ 	.byte	0x04, 0x17
        /*000a*/ 	.short	(.L_55 - .L_54)
.L_54:
        /*000c*/ 	.word	0x00000000
        /*0010*/ 	.short	0x0006
        /*0012*/ 	.short	0x0030
        /*0014*/ 	.byte	0x00, 0xf5, 0x21, 0x00


	//----- nvinfo : EIATTR_KPARAM_INFO
	.align		4
.L_55:
        /*0018*/ 	.byte	0x04, 0x17
        /*001a*/ 	.short	(.L_57 - .L_56)
.L_56:
        /*001c*/ 	.word	0x00000000
        /*0020*/ 	.short	0x0005
        /*0022*/ 	.short	0x0028
        /*0024*/ 	.byte	0x00, 0xf5, 0x21, 0x00


	//----- nvinfo : EIATTR_KPARAM_INFO
	.align		4
.L_57:
        /*0028*/ 	.byte	0x04, 0x17
        /*002a*/ 	.short	(.L_59 - .L_58)
.L_58:
        /*002c*/ 	.word	0x00000000
        /*0030*/ 	.short	0x0004
        /*0032*/ 	.short	0x0020
        /*0034*/ 	.byte	0x00, 0xf5, 0x21, 0x00


	//----- nvinfo : EIATTR_KPARAM_INFO
	.align		4
.L_59:
        /*0038*/ 	.byte	0x04, 0x17
        /*003a*/ 	.short	(.L_61 - .L_60)
.L_60:
        /*003c*/ 	.word	0x00000000
        /*0040*/ 	.short	0x0003
        /*0042*/ 	.short	0x0018
        /*0044*/ 	.byte	0x00, 0xf5, 0x21, 0x00


	//----- nvinfo : EIATTR_KPARAM_INFO
	.align		4
.L_61:
        /*0048*/ 	.byte	0x04, 0x17
        /*004a*/ 	.short	(.L_63 - .L_62)
.L_62:
        /*004c*/ 	.word	0x00000000
        /*0050*/ 	.short	0x0002
        /*0052*/ 	.short	0x0010
        /*0054*/ 	.byte	0x00, 0xf0, 0x11, 0x00


	//----- nvinfo : EIATTR_KPARAM_INFO
	.align		4
.L_63:
        /*0058*/ 	.byte	0x04, 0x17
        /*005a*/ 	.short	(.L_65 - .L_64)
.L_64:
        /*005c*/ 	.word	0x00000000
        /*0060*/ 	.short	0x0001
        /*0062*/ 	.short	0x0008
        /*0064*/ 	.byte	0x00, 0xf0, 0x21, 0x00


	//----- nvinfo : EIATTR_KPARAM_INFO
	.align		4
.L_65:
        /*0068*/ 	.byte	0x04, 0x17
        /*006a*/ 	.short	(.L_67 - .L_66)
.L_66:
        /*006c*/ 	.word	0x00000000
        /*0070*/ 	.short	0x0000
        /*0072*/ 	.short	0x0000
        /*0074*/ 	.byte	0x00, 0xf5, 0x21, 0x00


	//----- nvinfo : EIATTR_SPARSE_MMA_MASK
	.align		4
.L_67:
        /*0078*/ 	.byte	0x03, 0x50
        /*007a*/ 	.short	0x0000


	//----- nvinfo : EIATTR_MAXREG_COUNT
	.align		4
        /*007c*/ 	.byte	0x03, 0x1b
        /*007e*/ 	.short	0x00ff


	//----- nvinfo : EIATTR_MERCURY_ISA_VERSION
	.align		4
        /*0080*/ 	.byte	0x03, 0x5f
        /*0082*/ 	.short	0x0101


	//----- nvinfo : EIATTR_INT_WARP_WIDE_INSTR_OFFSETS
	.align		4
        /*0084*/ 	.byte	0x04, 0x31
        /*0086*/ 	.short	(.L_69 - .L_68)


	//   ....[0]....
.L_68:
        /*0088*/ 	.word	0x00000130


	//   ....[1]....
        /*008c*/ 	.word	0x000001f0


	//----- nvinfo : EIATTR_VRC_CTA_INIT_COUNT
	.align		4
.L_69:
        /*0090*/ 	.byte	0x02, 0x4a
	.zero		1
	.zero		1


	//----- nvinfo : EIATTR_EXIT_INSTR_OFFSETS
	.align		4
        /*0094*/ 	.byte	0x04, 0x1c
        /*0096*/ 	.short	(.L_71 - .L_70)


	//   ....[0]....
.L_70:
        /*0098*/ 	.word	0x00000080


	//   ....[1]....
        /*009c*/ 	.word	0x00000110


	//   ....[2]....
        /*00a0*/ 	.word	0x00000220


	//   ....[3]....
        /*00a4*/ 	.word	0x00000270


	//----- nvinfo : EIATTR_CBANK_PARAM_SIZE
	.align		4
.L_71:
        /*00a8*/ 	.byte	0x03, 0x19
        /*00aa*/ 	.short	0x0038


	//----- nvinfo : EIATTR_PARAM_CBANK
	.align		4
        /*00ac*/ 	.byte	0x04, 0x0a
        /*00ae*/ 	.short	(.L_73 - .L_72)
	.align		4
.L_72:
        /*00b0*/ 	.word	index@(.nv.constant0._Z12scatter_topkPKfmiPfPmPiS3_)
        /*00b4*/ 	.short	0x0380
        /*00b6*/ 	.short	0x0038


	//----- nvinfo : EIATTR_SW_WAR
	.align		4
.L_73:
        /*00b8*/ 	.byte	0x04, 0x36
        /*00ba*/ 	.short	(.L_75 - .L_74)
.L_74:
        /*00bc*/ 	.word	0x00000008
.L_75:


//--------------------- .nv.info._Z10count_topkPKfmiPfPmPi --------------------------
	.section	.nv.info._Z10count_topkPKfmiPfPmPi,"",@"SHT_CUDA_INFO"
	.sectionflags	@""
	.align	4


	//----- nvinfo : EIATTR_CUDA_API_VERSION
	.align		4
        /*0000*/ 	.byte	0x04, 0x37
        /*0002*/ 	.short	(.L_77 - .L_76)
.L_76:
        /*0004*/ 	.word	0x00000082


	//----- nvinfo : EIATTR_KPARAM_INFO
	.align		4
.L_77:
        /*0008*/ 	.byte	0x04, 0x17
        /*000a*/ 	.short	(.L_79 - .L_78)
.L_78:
        /*000c*/ 	.word	0x00000000
        /*0010*/ 	.short	0x0005
        /*0012*/ 	.short	0x0028
        /*0014*/ 	.byte	0x00, 0xf5, 0x21, 0x00


	//----- nvinfo : EIATTR_KPARAM_INFO
	.align		4
.L_79:
        /*0018*/ 	.byte	0x04, 0x17
        /*001a*/ 	.short	(.L_81 - .L_80)
.L_80:
        /*001c*/ 	.word	0x00000000
        /*0020*/ 	.short	0x0004
        /*0022*/ 	.short	0x0020
        /*0024*/ 	.byte	0x00, 0xf5, 0x21, 0x00


	//----- nvinfo : EIATTR_KPARAM_INFO
	.align		4
.L_81:
        /*0028*/ 	.byte	0x04, 0x17
        /*002a*/ 	.short	(.L_83 - .L_82)
.L_82:
        /*002c*/ 	.word	0x00000000
        /*0030*/ 	.short	0x0003
        /*0032*/ 	.short	0x0018
        /*0034*/ 	.byte	0x00, 0xf5, 0x21, 0x00


	//----- nvinfo : EIATTR_KPARAM_INFO
	.align		4
.L_83:
        /*0038*/ 	.byte	0x04, 0x17
        /*003a*/ 	.short	(.L_85 - .L_84)
.L_84:
        /*003c*/ 	.word	0x00000000
        /*0040*/ 	.short	0x0002
        /*0042*/ 	.short	0x0010
        /*0044*/ 	.byte	0x00, 0xf0, 0x11, 0x00


	//----- nvinfo : EIATTR_KPARAM_INFO
	.align		4
.L_85:
        /*0048*/ 	.byte	0x04, 0x17
        /*004a*/ 	.short	(.L_87 - .L_86)
.L_86:
        /*004c*/ 	.word	0x00000000
        /*0050*/ 	.short	0x0001
        /*0052*/ 	.short	0x0008
        /*0054*/ 	.byte	0x00, 0xf0, 0x21, 0x00


	//----- nvinfo : EIATTR_KPARAM_INFO
	.align		4
.L_87:
        /*0058*/ 	.byte	0x04, 0x17
        /*005a*/ 	.short	(.L_89 - .L_88)
.L_88:
        /*005c*/ 	.word	0x00000000
        /*0060*/ 	.short	0x0000
        /*0062*/ 	.short	0x0000
        /*0064*/ 	.byte	0x00, 0xf5, 0x21, 0x00


	//----- nvinfo : EIATTR_SPARSE_MMA_MASK
	.align		4
.L_89:
        /*0068*/ 	.byte	0x03, 0x50
        /*006a*/ 	.short	0x0000


	//----- nvinfo : EIATTR_MAXREG_COUNT
	.align		4
        /*006c*/ 	.byte	0x03, 0x1b
        /*006e*/ 	.short	0x00ff


	//----- nvinfo : EIATTR_MERCURY_ISA_VERSION
	.align		4
        /*0070*/ 	.byte	0x03, 0x5f
        /*0072*/ 	.short	0x0101


	//----- nvinfo : EIATTR_INT_WARP_WIDE_INSTR_OFFSETS
	.align		4
        /*0074*/ 	.byte	0x04, 0x31
        /*0076*/ 	.short	(.L_91 - .L_90)


	//   ....[0]....
.L_90:
        /*0078*/ 	.word	0x00000130


	//   ....[1]....
        /*007c*/ 	.word	0x000001d0


	//----- nvinfo : EIATTR_VRC_CTA_INIT_COUNT
	.align		4
.L_91:
        /*0080*/ 	.byte	0x02, 0x4a
	.zero		1
	.zero		1


	//----- nvinfo : EIATTR_EXIT_INSTR_OFFSETS
	.align		4
        /*0084*/ 	.byte	0x04, 0x1c
        /*0086*/ 	.short	(.L_93 - .L_92)


	//   ....[0]....
.L_92:
        /*0088*/ 	.word	0x00000080


	//   ....[1]....
        /*008c*/ 	.word	0x00000110


	//   ....[2]....
        /*0090*/ 	.word	0x00000220


	//----- nvinfo : EIATTR_CBANK_PARAM_SIZE
	.align		4
.L_93:
        /*0094*/ 	.byte	0x03, 0x19
        /*0096*/ 	.short	0x0030


	//----- nvinfo : EIATTR_PARAM_CBANK
	.align		4
        /*0098*/ 	.byte	0x04, 0x0a
        /*009a*/ 	.short	(.L_95 - .L_94)
	.align		4
.L_94:
        /*009c*/ 	.word	index@(.nv.constant0._Z10count_topkPKfmiPfPmPi)
        /*00a0*/ 	.short	0x0380
        /*00a2*/ 	.short	0x0030


	//----- nvinfo : EIATTR_SW_WAR
	.align		4
.L_95:
        /*00a4*/ 	.byte	0x04, 0x36
        /*00a6*/ 	.short	(.L_97 - .L_96)
.L_96:
        /*00a8*/ 	.word	0x00000008
.L_97:


//--------------------- .nv.info._Z14find_kth_valuePKfmiPf --------------------------
	.section	.nv.info._Z14find_kth_valuePKfmiPf,"",@"SHT_CUDA_INFO"
	.sectionflags	@""
	.align	4


	//----- nvinfo : EIATTR_CUDA_API_VERSION
	.align		4
        /*0000*/ 	.byte	0x04, 0x37
        /*0002*/ 	.short	(.L_99 - .L_98)
.L_98:
        /*0004*/ 	.word	0x00000082


	//----- nvinfo : EIATTR_KPARAM_INFO
	.align		4
.L_99:
        /*0008*/ 	.byte	0x04, 0x17
        /*000a*/ 	.short	(.L_101 - .L_100)
.L_100:
        /*000c*/ 	.word	0x00000000
        /*0010*/ 	.short	0x0003
        /*0012*/ 	.short	0x0018
        /*0014*/ 	.byte	0x00, 0xf5, 0x21, 0x00


	//----- nvinfo : EIATTR_KPARAM_INFO
	.align		4
.L_101:
        /*0018*/ 	.byte	0x04, 0x17
        /*001a*/ 	.short	(.L_103 - .L_102)
.L_102:
        /*001c*/ 	.word	0x00000000
        /*0020*/ 	.short	0x0002
        /*0022*/ 	.short	0x0010
        /*0024*/ 	.byte	0x00, 0xf0, 0x11, 0x00


	//----- nvinfo : EIATTR_KPARAM_INFO
	.align		4
.L_103:
        /*0028*/ 	.byte	0x04, 0x17
        /*002a*/ 	.short	(.L_105 - .L_104)
.L_104:
        /*002c*/ 	.word	0x00000000
        /*0030*/ 	.short	0x0001
        /*0032*/ 	.short	0x0008
        /*0034*/ 	.byte	0x00, 0xf0, 0x21, 0x00


	//----- nvinfo : EIATTR_KPARAM_INFO
	.align		4
.L_105:
        /*0038*/ 	.byte	0x04, 0x17
        /*003a*/ 	.short	(.L_107 - .L_106)
.L_106:
        /*003c*/ 	.word	0x00000000
        /*0040*/ 	.short	0x0000
        /*0042*/ 	.short	0x0000
        /*0044*/ 	.byte	0x00, 0xf5, 0x21, 0x00


	//----- nvinfo : EIATTR_SPARSE_MMA_MASK
	.align		4
.L_107:
        /*0048*/ 	.byte	0x03, 0x50
        /*004a*/ 	.short	0x0000


	//----- nvinfo : EIATTR_MAXREG_COUNT
	.align		4
        /*004c*/ 	.byte	0x03, 0x1b
        /*004e*/ 	.short	0x00ff


	//----- nvinfo : EIATTR_NUM_BARRIERS
	.align		4
        /*0050*/ 	.byte	0x02, 0x4c
        /*0052*/ 	.byte	0x01
	.zero		1


	//----- nvinfo : EIATTR_MERCURY_ISA_VERSION
	.align		4
        /*0054*/ 	.byte	0x03, 0x5f
        /*0056*/ 	.short	0x0101


	//----- nvinfo : EIATTR_VRC_CTA_INIT_COUNT
	.align		4
        /*0058*/ 	.byte	0x02, 0x4a
	.zero		1
	.zero		1


	//----- nvinfo : EIATTR_EXIT_INSTR_OFFSETS
	.align		4
        /*005c*/ 	.byte	0x04, 0x1c
        /*005e*/ 	.short	(.L_109 - .L_108)


	//   ....[0]....
.L_108:
        /*0060*/ 	.word	0x00000890


	//   ....[1]....
        /*0064*/ 	.word	0x000008f0


	//----- nvinfo : EIATTR_CRS_STACK_SIZE
	.align		4
.L_109:
        /*0068*/ 	.byte	0x04, 0x1e
        /*006a*/ 	.short	(.L_111 - .L_110)
.L_110:
        /*006c*/ 	.word	0x00000000


	//----- nvinfo : EIATTR_CBANK_PARAM_SIZE
	.align		4
.L_111:
        /*0070*/ 	.byte	0x03, 0x19
        /*0072*/ 	.short	0x0020


	//----- nvinfo : EIATTR_PARAM_CBANK
	.align		4
        /*0074*/ 	.byte	0x04, 0x0a
        /*0076*/ 	.short	(.L_113 - .L_112)
	.align		4
.L_112:
        /*0078*/ 	.word	index@(.nv.constant0._Z14find_kth_valuePKfmiPf)
        /*007c*/ 	.short	0x0380
        /*007e*/ 	.short	0x0020


	//----- nvinfo : EIATTR_SW_WAR
	.align		4
.L_113:
        /*0080*/ 	.byte	0x04, 0x36
        /*0082*/ 	.short	(.L_115 - .L_114)
.L_114:
        /*0084*/ 	.word	0x00000008
.L_115:


//--------------------- .nv.callgraph             --------------------------
	.section	.nv.callgraph,"",@"SHT_CUDA_CALLGRAPH"
	.align	4
	.sectionentsize	8
	.align		4
        /*0000*/ 	.word	0x00000000
	.align		4
        /*0004*/ 	.word	0xffffffff
	.align		4
        /*0008*/ 	.word	0x00000000
	.align		4
        /*000c*/ 	.word	0xfffffffe
	.align		4
        /*0010*/ 	.word	0x00000000
	.align		4
        /*0014*/ 	.word	0xfffffffd
	.align		4
        /*0018*/ 	.word	0x00000000
	.align		4
        /*001c*/ 	.word	0xfffffffc


//--------------------- .text._Z21find_and_scatter_topkPKfmiPfPmPiS3_ --------------------------
	.section	.text._Z21find_and_scatter_topkPKfmiPfPmPiS3_,"ax",@progbits
	.align	128
        .global         _Z21find_and_scatter_topkPKfmiPfPmPiS3_
        .type           _Z21find_and_scatter_topkPKfmiPfPmPiS3_,@function
        .size           _Z21find_and_scatter_topkPKfmiPfPmPiS3_,(.L_x_34 - _Z21find_and_scatter_topkPKfmiPfPmPiS3_)
        .other          _Z21find_and_scatter_topkPKfmiPfPmPiS3_,@"STO_CUDA_ENTRY STV_DEFAULT"
_Z21find_and_scatter_topkPKfmiPfPmPiS3_:
.text._Z21find_and_scatter_topkPKfmiPfPmPiS3_:
[----:B------:R-:W-:Y:S01]  /*0000*/  LDC R1, c[0x0][0x37c] ;  /* 0x0000df00ff017b82 */ /* 0x000fe20000000800 */
[----:B------:R-:W0:Y:S07]  /*0010*/  S2R R0, SR_TID.X ;  /* 0x0000000000007919 */ /* 0x000e2e0000002100 */
[----:B------:R-:W1:Y:S01]  /*0020*/  S2UR UR5, SR_CgaCtaId ;  /* 0x00000000000579c3 */ /* 0x000e620000008800 */
[----:B------:R-:W-:Y:S01]  /*0030*/  UMOV UR4, 0x400 ;  /* 0x0000040000047882 */ /* 0x000fe20000000000 */
[----:B------:R-:W-:Y:S01]  /*0040*/  IMAD.MOV.U32 R6, RZ, RZ, RZ ;  /* 0x000000ffff067224 */ /* 0x000fe200078e00ff */
[----:B------:R-:W2:Y:S01]  /*0050*/  LDCU UR10, c[0x0][0x360] ;  /* 0x00006c00ff0a77ac */ /* 0x000ea20008000800 */
[----:B------:R-:W-:Y:S01]  /*0060*/  IMAD.MOV.U32 R3, RZ, RZ, RZ ;  /* 0x000000ffff037224 */ /* 0x000fe200078e00ff */
[----:B------:R-:W3:Y:S01]  /*0070*/  LDCU.64 UR8, c[0x0][0x358] ;  /* 0x00006b00ff0877ac */ /* 0x000ee20008000a00 */
[----:B------:R-:W-:Y:S01]  /*0080*/  UMOV UR7, 0x1c ;  /* 0x0000001c00077882 */ /* 0x000fe20000000000 */
[----:B-1----:R-:W-:Y:S01]  /*0090*/  ULEA UR4, UR5, UR4, 0x18 ;  /* 0x0000000405047291 */ /* 0x002fe2000f8ec0ff */
[----:B0-----:R-:W-:Y:S01]  /*00a0*/  ISETP.NE.AND P0, PT, R0, RZ, PT ;  /* 0x000000ff0000720c */ /* 0x001fe20003f05270 */
[----:B------:R-:W-:-:S04]  /*00b0*/  IMAD.MOV.U32 R2, RZ, RZ, R0 ;  /* 0x000000ffff027224 */ /* 0x000fc800078e0000 */
[----:B------:R-:W-:-:S08]  /*00c0*/  LEA R4, R0, UR4, 0x2 ;  /* 0x0000000400047c11 */ /* 0x000fd0000f8e10ff */
[----:B------:R-:W0:Y:S01]  /*00d0*/  @!P0 LDC R7, c[0x0][0x390] ;  /* 0x0000e400ff078b82 */ /* 0x000e220000000800 */
[----:B------:R-:W-:Y:S04]  /*00e0*/  @!P0 STS [UR4+0x4c], RZ ;  /* 0x00004cffff008988 */ /* 0x000fe80008000804 */
[----:B0-----:R0:W-:Y:S03]  /*00f0*/  @!P0 STS.64 [UR4+0x50], R6 ;  /* 0x00005006ff008988 */ /* 0x0011e60008000a04 */
[----:B--23--:R-:W-:Y:S06]  /*0100*/  BAR.SYNC.DEFER_BLOCKING 0x0 ;  /* 0x0000000000007b1d */ /* 0x00cfec0000010000 */
.L_x_8:
[----:B-1----:R-:W1:Y:S01]  /*0110*/  LDCU.64 UR4, c[0x0][0x388] ;  /* 0x00007100ff0477ac */ /* 0x002e620008000a00 */
[----:B------:R-:W-:Y:S01]  /*0120*/  ISETP.GT.U32.AND P0, PT, R0, 0xf, PT ;  /* 0x0000000f0000780c */ /* 0x000fe20003f04070 */
[----:B------:R-:W-:Y:S01]  /*0130*/  BSSY.RECONVERGENT B0, `(.L_x_0) ;  /* 0x000002b000007945 */ /* 0x000fe20003800200 */
[----:B--2---:R-:W2:Y:S11]  /*0140*/  LDCU.64 UR12, c[0x0][0x388] ;  /* 0x00007100ff0c77ac */ /* 0x004eb60008000a00 */
[----:B---3--:R3:W-:Y:S01]  /*0150*/  @!P0 STS [R4], RZ ;  /* 0x000000ff04008388 */ /* 0x0087e20000000800 */
[----:B-1----:R-:W-:-:S02]  /*0160*/  IMAD.U32 R5, RZ, RZ, UR4 ;  /* 0x00000004ff057e24 */ /* 0x002fc4000f8e00ff */
[----:B0-----:R-:W-:Y:S01]  /*0170*/  IMAD.U32 R6, RZ, RZ, UR5 ;  /* 0x00000005ff067e24 */ /* 0x001fe2000f8e00ff */
[----:B------:R-:W0:Y:S01]  /*0180*/  LDCU.64 UR4, c[0x0][0x380] ;  /* 0x00007000ff0477ac */ /* 0x000e220008000a00 */
[----:B------:R-:W-:Y:S01]  /*0190*/  BAR.SYNC.DEFER_BLOCKING 0x0 ;  /* 0x0000000000007b1d */ /* 0x000fe20000010000 */
[----:B------:R-:W-:-:S04]  /*01a0*/  ISETP.GE.U32.AND P0, PT, R2, R5, PT ;  /* 0x000000050200720c */ /* 0x000fc80003f06070 */
[----:B------:R-:W-:-:S13]  /*01b0*/  ISETP.GE.U32.AND.EX P0, PT, R3, R6, PT, P0 ;  /* 0x000000060300720c */ /* 0x000fda0003f06100 */
[----:B0-23--:R-:W-:Y:S05]  /*01c0*/  @P0 BRA `(.L_x_1) ;  /* 0x0000000000840947 */ /* 0x00dfea0003800000 */
[----:B------:R-:W0:Y:S01]  /*01d0*/  S2R R6, SR_CgaCtaId ;  /* 0x0000000000067919 */ /* 0x000e220000008800 */
[----:B------:R-:W-:Y:S01]  /*01e0*/  MOV R5, 0x400 ;  /* 0x0000040000057802 */ /* 0x000fe20000000f00 */
[----:B------:R-:W-:Y:S02]  /*01f0*/  IMAD.MOV.U32 R14, RZ, RZ, R2 ;  /* 0x000000ffff0e7224 */ /* 0x000fe400078e0002 */
[----:B------:R-:W-:Y:S02]  /*0200*/  IMAD.MOV.U32 R13, RZ, RZ, R3 ;  /* 0x000000ffff0d7224 */ /* 0x000fe400078e0003 */
[----:B------:R-:W-:Y:S01]  /*0210*/  IMAD.MOV.U32 R11, RZ, RZ, R0 ;  /* 0x000000ffff0b7224 */ /* 0x000fe200078e0000 */
[----:B0-----:R-:W-:-:S05]  /*0220*/  LEA R17, R6, R5, 0x18 ;  /* 0x0000000506117211 */ /* 0x001fca00078ec0ff */
[----:B------:R0:W1:Y:S04]  /*0230*/  LDS R7, [R17+0x4c] ;  /* 0x00004c0011077984 */ /* 0x0000680000000800 */
[----:B------:R0:W2:Y:S02]  /*0240*/  LDS R10, [R17+0x50] ;  /* 0x00005000110a7984 */ /* 0x0000a40000000800 */
.L_x_4:
[----:B-1----:R-:W-:-:S04]  /*0250*/  LEA R8, P0, R14, UR4, 0x2 ;  /* 0x000000040e087c11 */ /* 0x002fc8000f8010ff */
[----:B------:R-:W-:-:S05]  /*0260*/  LEA.HI.X R9, R14, UR5, R13, 0x2, P0 ;  /* 0x000000050e097c11 */ /* 0x000fca00080f140d */
[----:B------:R-:W3:Y:S01]  /*0270*/  LDG.E R8, desc[UR8][R8.64] ;  /* 0x0000000808087981 */ /* 0x000ee2000c1e1900 */
[----:B------:R-:W-:Y:S01]  /*0280*/  IMAD.U32 R5, RZ, RZ, UR12 ;  /* 0x0000000cff057e24 */ /* 0x000fe2000f8e00ff */
[----:B------:R-:W-:Y:S01]  /*0290*/  BSSY.RECONVERGENT B1, `(.L_x_2) ;  /* 0x0000013000017945 */ /* 0x000fe20003800200 */
[----:B------:R-:W-:-:S04]  /*02a0*/  VIADD R14, R11, UR10 ;  /* 0x0000000a0b0e7c36 */ /* 0x000fc80008000000 */
[--C-:B------:R-:W-:Y:S01]  /*02b0*/  IMAD.MOV.U32 R11, RZ, RZ, R14.reuse ;  /* 0x000000ffff0b7224 */ /* 0x100fe200078e000e */
[----:B------:R-:W-:Y:S02]  /*02c0*/  SHF.R.S32.HI R13, RZ, 0x1f, R14 ;  /* 0x0000001fff0d7819 */ /* 0x000fe4000001140e */
[C---:B---3--:R-:W-:Y:S01]  /*02d0*/  ISETP.GE.AND P0, PT, R8.reuse, RZ, PT ;  /* 0x000000ff0800720c */ /* 0x048fe20003f06270 */
[----:B------:R-:W-:Y:S01]  /*02e0*/  FADD R6, -|R8|, -RZ ;  /* 0x800000ff08067221 */ /* 0x000fe20000000300 */
[----:B------:R-:W-:-:S11]  /*02f0*/  LOP3.LUT R15, RZ, R8, RZ, 0x33, !PT ;  /* 0x00000008ff0f7212 */ /* 0x000fd600078e33ff */
[----:B------:R-:W-:Y:S01]  /*0300*/  @P0 IMAD.MOV.U32 R15, RZ, RZ, R6 ;  /* 0x000000ffff0f0224 */ /* 0x000fe200078e0006 */
[----:B------:R-:W-:Y:S01]  /*0310*/  ISETP.GE.U32.AND P0, PT, R14, R5, PT ;  /* 0x000000050e00720c */ /* 0x000fe20003f06070 */
[----:B------:R-:W-:-:S03]  /*0320*/  IMAD.U32 R6, RZ, RZ, UR13 ;  /* 0x0000000dff067e24 */ /* 0x000fc6000f8e00ff */
[----:B--2---:R-:W-:Y:S02]  /*0330*/  LOP3.LUT R12, R15, R10, RZ, 0xc0, !PT ;  /* 0x0000000a0f0c7212 */ /* 0x004fe400078ec0ff */
[----:B------:R-:W-:Y:S02]  /*0340*/  ISETP.GE.U32.AND.EX P0, PT, R13, R6, PT, P0 ;  /* 0x000000060d00720c */ /* 0x000fe40003f06100 */
[----:B-1----:R-:W-:-:S13]  /*0350*/  ISETP.NE.AND P1, PT, R12, R7, PT ;  /* 0x000000070c00720c */ /* 0x002fda0003f25270 */
[----:B------:R-:W-:Y:S05]  /*0360*/  @P1 BRA `(.L_x_3) ;  /* 0x0000000000141947 */ /* 0x000fea0003800000 */
[----:B------:R-:W-:-:S05]  /*0370*/  SHF.R.U32.HI R8, RZ, UR7, R15 ;  /* 0x00000007ff087c19 */ /* 0x000fca000801160f */
[----:B------:R-:W-:-:S05]  /*0380*/  IMAD.SHL.U32 R8, R8, 0x4, RZ ;  /* 0x0000000408087824 */ /* 0x000fca00078e00ff */
[----:B------:R-:W-:-:S05]  /*0390*/  LOP3.LUT R8, R8, 0x3c, RZ, 0xc0, !PT ;  /* 0x0000003c08087812 */ /* 0x000fca00078ec0ff */
[----:B------:R-:W-:-:S05]  /*03a0*/  IMAD.IADD R8, R17, 0x1, R8 ;  /* 0x0000000111087824 */ /* 0x000fca00078e0208 */
[----:B------:R1:W-:Y:S02]  /*03b0*/  ATOMS.POPC.INC.32 RZ, [R8+URZ] ;  /* 0x0000000008ff7f8c */ /* 0x0003e4000d8000ff */
.L_x_3:
[----:B------:R-:W-:Y:S05]  /*03c0*/  BSYNC.RECONVERGENT B1 ;  /* 0x0000000000017941 */ /* 0x000fea0003800200 */
.L_x_2:
[----:B------:R-:W-:Y:S05]  /*03d0*/  @!P0 BRA `(.L_x_4) ;  /* 0xfffffffc009c8947 */ /* 0x000fea000383ffff */
.L_x_1:
[----:B------:R-:W-:Y:S05]  /*03e0*/  BSYNC.RECONVERGENT B0 ;  /* 0x0000000000007941 */ /* 0x000fea0003800200 */
.L_x_0:
[----:B------:R-:W-:Y:S01]  /*03f0*/  BAR.SYNC.DEFER_BLOCKING 0x0 ;  /* 0x0000000000007b1d */ /* 0x000fe20000010000 */
[----:B------:R-:W-:-:S05]  /*0400*/  ISETP.NE.AND P0, PT, R0, RZ, PT ;  /* 0x000000ff0000720c */ /* 0x000fca0003f05270 */
[----:B------:R-:W-:Y:S08]  /*0410*/  BSSY.RECONVERGENT B0, `(.L_x_5) ;  /* 0x000006f000007945 */ /* 0x000ff00003800200 */
[----:B------:R-:W-:Y:S05]  /*0420*/  @P0 BRA `(.L_x_6) ;  /* 0x0000000400b40947 */ /* 0x000fea0003800000 */
[----:B------:R-:W2:Y:S01]  /*0430*/  S2UR UR5, SR_CgaCtaId ;  /* 0x00000000000579c3 */ /* 0x000ea20000008800 */
[----:B------:R-:W-:Y:S02]  /*0440*/  UMOV UR4, 0x400 ;  /* 0x0000040000047882 */ /* 0x000fe40000000000 */
[----:B--2---:R-:W-:-:S03]  /*0450*/  ULEA UR6, UR5, UR4, 0x18 ;  /* 0x0000000405067291 */ /* 0x004fc6000f8ec0ff */
[----:B------:R-:W-:-:S06]  /*0460*/  UMOV UR4, 0xf ;  /* 0x0000000f00047882 */ /* 0x000fcc0000000000 */
[----:B------:R-:W-:Y:S04]  /*0470*/  LDS R7, [UR6+0x54] ;  /* 0x00005406ff077984 */ /* 0x000fe80008000800 */
[----:B-1----:R-:W1:Y:S02]  /*0480*/  LDS R8, [UR6+0x3c] ;  /* 0x00003c06ff087984 */ /* 0x002e640008000800 */
[----:B-1----:R-:W-:-:S13]  /*0490*/  ISETP.GT.AND P1, PT, R7, R8, PT ;  /* 0x000000080700720c */ /* 0x002fda0003f24270 */
[----:B------:R-:W-:Y:S05]  /*04a0*/  @!P1 BRA `(.L_x_7) ;  /* 0x0000000400709947 */ /* 0x000fea0003800000 */
[----:B------:R-:W1:Y:S01]  /*04b0*/  LDS R10, [UR6+0x38] ;  /* 0x00003806ff0a7984 */ /* 0x000e620008000800 */
[----:B------:R-:W-:Y:S01]  /*04c0*/  IMAD.IADD R7, R7, 0x1, -R8 ;  /* 0x0000000107077824 */ /* 0x000fe200078e0a08 */
[----:B------:R-:W-:-:S04]  /*04d0*/  UMOV UR4, 0xe ;  /* 0x0000000e00047882 */ /* 0x000fc80000000000 */
[----:B------:R2:W-:Y:S01]  /*04e0*/  STS [UR6+0x54], R7 ;  /* 0x00005407ff007988 */ /* 0x0005e20008000806 */
[----:B-1----:R-:W-:-:S13]  /*04f0*/  ISETP.GT.AND P1, PT, R7, R10, PT ;  /* 0x0000000a0700720c */ /* 0x002fda0003f24270 */
[----:B--2---:R-:W-:Y:S05]  /*0500*/  @!P1 BRA `(.L_x_7) ;  /* 0x0000000400589947 */ /* 0x004fea0003800000 */
        /* <DEDUP_REMOVED lines=78> */
[----:B------:R-:W1:Y:S01]  /*09f0*/  LDS R10, [UR6] ;  /* 0x00000006ff0a7984 */ /* 0x000e620008000800 */
[----:B------:R-:W-:-:S05]  /*0a00*/  IMAD.IADD R7, R7, 0x1, -R8 ;  /* 0x0000000107077824 */ /* 0x000fca00078e0a08 */
[----:B------:R2:W-:Y:S01]  /*0a10*/  STS [UR6+0x54], R7 ;  /* 0x00005407ff007988 */ /* 0x0005e20008000806 */
[----:B-1----:R-:W-:-:S13]  /*0a20*/  ISETP.GT.AND P1, PT, R7, R10, PT ;  /* 0x0000000a0700720c */ /* 0x002fda0003f24270 */
[----:B------:R-:W-:-:S05]  /*0a30*/  @P1 IMAD.IADD R10, R7, 0x1, -R10 ;  /* 0x00000001070a1824 */ /* 0x000fca00078e0a0a */
[----:B------:R2:W-:Y:S01]  /*0a40*/  @P1 STS [UR6+0x54], R10 ;  /* 0x0000540aff001988 */ /* 0x0005e20008000806 */
[----:B------:R-:W-:Y:S05]  /*0a50*/  @P1 BRA `(.L_x_6) ;  /* 0x0000000000281947 */ /* 0x000fea0003800000 */
[----:B------:R-:W-:-:S05]  /*0a60*/  UMOV UR4, URZ ;  /* 0x000000ff00047c82 */ /* 0x000fca0008000000 */
.L_x_7:
[----:B--2---:R-:W1:Y:S01]  /*0a70*/  LDS R7, [UR6+0x4c] ;  /* 0x00004c06ff077984 */ /* 0x004e620008000800 */
[----:B------:R-:W-:Y:S01]  /*0a80*/  UMOV UR5, 0xf ;  /* 0x0000000f00057882 */ /* 0x000fe20000000000 */
[----:B------:R-:W-:Y:S02]  /*0a90*/  USHF.L.U32 UR4, UR4, UR7, URZ ;  /* 0x0000000704047299 */ /* 0x000fe400080006ff */
[----:B------:R-:W2:Y:S01]  /*0aa0*/  LDS R8, [UR6+0x50] ;  /* 0x00005006ff087984 */ /* 0x000ea20008000800 */
[----:B------:R-:W-:-:S03]  /*0ab0*/  USHF.L.U32 UR5, UR5, UR7, URZ ;  /* 0x0000000705057299 */ /* 0x000fc600080006ff */
[----:B-1----:R-:W-:-:S03]  /*0ac0*/  LOP3.LUT R7, R7, UR4, RZ, 0xfc, !PT ;  /* 0x0000000407077c12 */ /* 0x002fc6000f8efcff */
[----:B--2---:R-:W-:Y:S02]  /*0ad0*/  LOP3.LUT R8, R8, UR5, RZ, 0xfc, !PT ;  /* 0x0000000508087c12 */ /* 0x004fe4000f8efcff */
[----:B------:R3:W-:Y:S04]  /*0ae0*/  STS [UR6+0x4c], R7 ;  /* 0x00004c07ff007988 */ /* 0x0007e80008000806 */
[----:B------:R3:W-:Y:S02]  /*0af0*/  STS [UR6+0x50], R8 ;  /* 0x00005008ff007988 */ /* 0x0007e40008000806 */
.L_x_6:
[----:B------:R-:W-:Y:S05]  /*0b00*/  BSYNC.RECONVERGENT B0 ;  /* 0x0000000000007941 */ /* 0x000fea0003800200 */
.L_x_5:
[----:B------:R-:W-:Y:S01]  /*0b10*/  BAR.SYNC.DEFER_BLOCKING 0x0 ;  /* 0x0000000000007b1d */ /* 0x000fe20000010000 */
[----:B------:R-:W-:-:S04]  /*0b20*/  UIADD3 UR7, UPT, UPT, UR7, -0x4, URZ ;  /* 0xfffffffc07077890 */ /* 0x000fc8000fffe0ff */
[----:B------:R-:W-:-:S09]  /*0b30*/  UISETP.NE.AND UP0, UPT, UR7, -0x4, UPT ;  /* 0xfffffffc0700788c */ /* 0x000fd2000bf05270 */
[----:B------:R-:W-:Y:S05]  /*0b40*/  BRA.U UP0, `(.L_x_8) ;  /* 0xfffffff500707547 */ /* 0x000fea000b83ffff */
[----:B------:R-:W-:Y:S04]  /*0b50*/  BSSY.RECONVERGENT B0, `(.L_x_9) ;  /* 0x000000c000007945 */ /* 0x000fe80003800200 */
[----:B------:R-:W-:Y:S05]  /*0b60*/  @P0 BRA `(.L_x_10) ;  /* 0x0000000000280947 */ /* 0x000fea0003800000 */
[----:B------:R-:W4:Y:S01]  /*0b70*/  S2UR UR5, SR_CgaCtaId ;  /* 0x00000000000579c3 */ /* 0x000f220000008800 */
[----:B------:R-:W-:Y:S01]  /*0b80*/  UMOV UR4, 0x400 ;  /* 0x0000040000047882 */ /* 0x000fe20000000000 */
[----:B------:R-:W-:Y:S01]  /*0b90*/  IMAD.MOV.U32 R9, RZ, RZ, RZ ;  /* 0x000000ffff097224 */ /* 0x000fe200078e00ff */
[----:B----4-:R-:W-:-:S09]  /*0ba0*/  ULEA UR4, UR5, UR4, 0x18 ;  /* 0x0000000405047291 */ /* 0x010fd2000f8ec0ff */
[----:B------:R-:W4:Y:S04]  /*0bb0*/  LDS R4, [UR4+0x4c] ;  /* 0x00004c04ff047984 */ /* 0x000f280008000800 */
[----:B------:R-:W-:Y:S01]  /*0bc0*/  STS [UR4+0x48], RZ ;  /* 0x000048ffff007988 */ /* 0x000fe20008000804 */
[C---:B----4-:R-:W-:Y:S02]  /*0bd0*/  ISETP.GE.AND P0, PT, R4.reuse, RZ, PT ;  /* 0x000000ff0400720c */ /* 0x050fe40003f06270 */
[----:B-1-3--:R-:W-:-:S11]  /*0be0*/  LOP3.LUT R8, R4, 0x7fffffff, RZ, 0xc0, !PT ;  /* 0x7fffffff04087812 */ /* 0x00afd600078ec0ff */
[----:B------:R-:W-:-:S05]  /*0bf0*/  @P0 LOP3.LUT R8, RZ, R4, RZ, 0x33, !PT ;  /* 0x00000004ff080212 */ /* 0x000fca00078e33ff */
[----:B------:R4:W-:Y:S02]  /*0c00*/  STS.64 [UR4+0x40], R8 ;  /* 0x00004008ff007988 */ /* 0x0009e40008000a04 */
.L_x_10:
[----:B------:R-:W-:Y:S05]  /*0c10*/  BSYNC.RECONVERGENT B0 ;  /* 0x0000000000007941 */ /* 0x000fea0003800200 */
.L_x_9:
[----:B------:R-:W5:Y:S08]  /*0c20*/  S2UR UR5, SR_CgaCtaId ;  /* 0x00000000000579c3 */ /* 0x000f700000008800 */
[----:B------:R-:W-:Y:S01]  /*0c30*/  BAR.SYNC.DEFER_BLOCKING 0x0 ;  /* 0x0000000000007b1d */ /* 0x000fe20000010000 */
[----:B------:R-:W-:-:S04]  /*0c40*/  ISETP.GE.U32.AND P0, PT, R2, R5, PT ;  /* 0x000000050200720c */ /* 0x000fc80003f06070 */
[----:B------:R-:W-:Y:S01]  /*0c50*/  ISETP.GE.U32.AND.EX P0, PT, R3, R6, PT, P0 ;  /* 0x000000060300720c */ /* 0x000fe20003f06100 */
[----:B------:R-:W-:Y:S01]  /*0c60*/  UMOV UR4, 0x400 ;  /* 0x0000040000047882 */ /* 0x000fe20000000000 */
[----:B------:R-:W0:Y:S01]  /*0c70*/  LDCU UR7, c[0x0][0x390] ;  /* 0x00007200ff0777ac */ /* 0x000e220008000800 */
[----:B------:R-:W-:Y:S01]  /*0c80*/  BSSY.RECONVERGENT B0, `(.L_x_11) ;  /* 0x000002c000007945 */ /* 0x000fe20003800200 */
[----:B------:R-:W0:Y:S01]  /*0c90*/  LDCU.64 UR14, c[0x0][0x388] ;  /* 0x00007100ff0e77ac */ /* 0x000e220008000a00 */
[----:B------:R-:W0:Y:S01]  /*0ca0*/  LDCU.64 UR12, c[0x0][0x380] ;  /* 0x00007000ff0c77ac */ /* 0x000e220008000a00 */
[----:B-----5:R-:W-:-:S09]  /*0cb0*/  ULEA UR4, UR5, UR4, 0x18 ;  /* 0x0000000405047291 */ /* 0x020fd2000f8ec0ff */
[----:B------:R-:W0:Y:S01]  /*0cc0*/  LDS R4, [UR4+0x40] ;  /* 0x00004004ff047984 */ /* 0x000e220008000800 */
[----:B------:R-:W-:Y:S05]  /*0cd0*/  @P0 BRA `(.L_x_12) ;  /* 0x0000000000980947 */ /* 0x000fea0003800000 */
[----:B------:R-:W-:Y:S02]  /*0ce0*/  IMAD.MOV.U32 R14, RZ, RZ, R2 ;  /* 0x000000ffff0e7224 */ /* 0x000fe400078e0002 */
[----:B------:R-:W-:Y:S02]  /*0cf0*/  IMAD.MOV.U32 R15, RZ, RZ, R3 ;  /* 0x000000ffff0f7224 */ /* 0x000fe400078e0003 */
[----:B--2---:R-:W-:-:S07]  /*0d00*/  IMAD.MOV.U32 R10, RZ, RZ, R0 ;  /* 0x000000ffff0a7224 */ /* 0x004fce00078e0000 */
.L_x_15:
[----:B0-----:R-:W-:-:S04]  /*0d10*/  LEA R6, P0, R14, UR12, 0x2 ;  /* 0x0000000c0e067c11 */ /* 0x001fc8000f8010ff */
[----:B---3--:R-:W-:-:S06]  /*0d20*/  LEA.HI.X R7, R14, UR13, R15, 0x2, P0 ;  /* 0x0000000d0e077c11 */ /* 0x008fcc00080f140f */
[----:B------:R-:W2:Y:S01]  /*0d30*/  LDG.E R7, desc[UR8][R6.64] ;  /* 0x0000000806077981 */ /* 0x000ea2000c1e1900 */
[----:B------:R-:W-:Y:S01]  /*0d40*/  BSSY.RECONVERGENT B1, `(.L_x_13) ;  /* 0x0000018000017945 */ /* 0x000fe20003800200 */
[----:B------:R-:W-:Y:S01]  /*0d50*/  IMAD.U32 R5, RZ, RZ, UR14 ;  /* 0x0000000eff057e24 */ /* 0x000fe2000f8e00ff */
[----:B--2---:R-:W-:-:S13]  /*0d60*/  FSETP.GT.AND P0, PT, R7, R4, PT ;  /* 0x000000040700720b */ /* 0x004fda0003f04000 */
[----:B------:R-:W-:Y:S05]  /*0d70*/  @!P0 BRA `(.L_x_14) ;  /* 0x0000000000508947 */ /* 0x000fea0003800000 */
[----:B------:R-:W0:Y:S01]  /*0d80*/  S2R R6, SR_LANEID ;  /* 0x0000000000067919 */ /* 0x000e220000000000 */
[----:B------:R-:W2:Y:S01]  /*0d90*/  S2UR UR5, SR_CgaCtaId ;  /* 0x00000000000579c3 */ /* 0x000ea20000008800 */
[----:B------:R-:W-:Y:S01]  /*0da0*/  VOTEU.ANY UR6, UPT, PT ;  /* 0x0000000000067886 */ /* 0x000fe200038e0100 */
[----:B------:R-:W-:Y:S01]  /*0db0*/  UMOV UR4, 0x400 ;  /* 0x0000040000047882 */ /* 0x000fe20000000000 */
[----:B------:R-:W0:Y:S08]  /*0dc0*/  FLO.U32 R11, UR6 ;  /* 0x00000006000b7d00 */ /* 0x000e3000080e0000 */
[----:B-1--4-:R-:W1:Y:S01]  /*0dd0*/  POPC R8, UR6 ;  /* 0x0000000600087d09 */ /* 0x012e620008000000 */
[----:B--2---:R-:W-:Y:S01]  /*0de0*/  ULEA UR4, UR5, UR4, 0x18 ;  /* 0x0000000405047291 */ /* 0x004fe2000f8ec0ff */
[----:B0-----:R-:W-:-:S02]  /*0df0*/  ISETP.EQ.U32.AND P0, PT, R11, R6, PT ;  /* 0x000000060b00720c */ /* 0x001fc40003f02070 */
[----:B------:R-:W0:Y:S11]  /*0e00*/  S2R R6, SR_LTMASK ;  /* 0x0000000000067919 */ /* 0x000e360000003900 */
[----:B-1----:R-:W1:Y:S01]  /*0e10*/  @P0 ATOMS.ADD R8, [UR4+0x44], R8 ;  /* 0x00004408ff08098c */ /* 0x002e620008000004 */
[----:B0-----:R-:W-:-:S03]  /*0e20*/  LOP3.LUT R12, R6, UR6, RZ, 0xc0, !PT ;  /* 0x00000006060c7c12 */ /* 0x001fc6000f8ec0ff */
[----:B-1----:R-:W0:Y:S03]  /*0e30*/  SHFL.IDX PT, R9, R8, R11, 0x1f ;  /* 0x00001f0b08097589 */ /* 0x002e2600000e0000 */
[----:B------:R-:W0:Y:S02]  /*0e40*/  POPC R12, R12 ;  /* 0x0000000c000c7309 */ /* 0x000e240000000000 */
[----:B0-----:R-:W-:-:S05]  /*0e50*/  IMAD.IADD R9, R9, 0x1, R12 ;  /* 0x0000000109097824 */ /* 0x001fca00078e020c */
[----:B------:R-:W-:-:S13]  /*0e60*/  ISETP.GE.AND P0, PT, R9, UR7, PT ;  /* 0x0000000709007c0c */ /* 0x000fda000bf06270 */
[----:B------:R-:W0:Y:S01]  /*0e70*/  @!P0 LDC.64 R6, c[0x0][0x3a0] ;  /* 0x0000e800ff068b82 */ /* 0x000e220000000a00 */
[----:B------:R-:W-:Y:S02]  /*0e80*/  @!P0 IMAD.MOV.U32 R8, RZ, RZ, R14 ;  /* 0x000000ffff088224 */ /* 0x000fe400078e000e */
[----:B0-----:R-:W-:-:S04]  /*0e90*/  @!P0 IMAD.WIDE R6, R9, 0x8, R6 ;  /* 0x0000000809068825 */ /* 0x001fc800078e0206 */
[----:B------:R-:W-:-:S05]  /*0ea0*/  @!P0 IMAD.MOV.U32 R9, RZ, RZ, R15 ;  /* 0x000000ffff098224 */ /* 0x000fca00078e000f */
[----:B------:R0:W-:Y:S02]  /*0eb0*/  @!P0 STG.E.64 desc[UR8][R6.64], R8 ;  /* 0x0000000806008986 */ /* 0x0001e4000c101b08 */
.L_x_14:
[----:B------:R-:W-:Y:S05]  /*0ec0*/  BSYNC.RECONVERGENT B1 ;  /* 0x0000000000017941 */ /* 0x000fea0003800200 */
.L_x_13:
[----:B------:R-:W-:Y:S02]  /*0ed0*/  VIADD R14, R10, UR10 ;  /* 0x0000000a0a0e7c36 */ /* 0x000fe40008000000 */
[----:B0-----:R-:W-:Y:S02]  /*0ee0*/  IMAD.U32 R6, RZ, RZ, UR15 ;  /* 0x0000000fff067e24 */ /* 0x001fe4000f8e00ff */
[----:B------:R-:W-:Y:S01]  /*0ef0*/  IMAD.MOV.U32 R15, RZ, RZ, RZ ;  /* 0x000000ffff0f7224 */ /* 0x000fe200078e00ff */
[----:B------:R-:W-:Y:S01]  /*0f00*/  ISETP.GE.U32.AND P0, PT, R14, R5, PT ;  /* 0x000000050e00720c */ /* 0x000fe20003f06070 */
[----:B------:R-:W-:-:S03]  /*0f10*/  IMAD.MOV.U32 R10, RZ, RZ, R14 ;  /* 0x000000ffff0a7224 */ /* 0x000fc600078e000e */
[----:B------:R-:W-:-:S13]  /*0f20*/  ISETP.GE.U32.AND.EX P0, PT, RZ, R6, PT, P0 ;  /* 0x00000006ff00720c */ /* 0x000fda0003f06100 */
[----:B------:R-:W-:Y:S05]  /*0f30*/  @!P0 BRA `(.L_x_15) ;  /* 0xfffffffc00748947 */ /* 0x000fea000383ffff */
.L_x_12:
[----:B0-----:R-:W-:Y:S05]  /*0f40*/  BSYNC.RECONVERGENT B0 ;  /* 0x0000000000007941 */ /* 0x001fea0003800200 */
.L_x_11:
[----:B------:R-:W-:Y:S01]  /*0f50*/  BAR.SYNC.DEFER_BLOCKING 0x0 ;  /* 0x0000000000007b1d */ /* 0x000fe20000010000 */
[----:B------:R-:W-:-:S04]  /*0f60*/  ISETP.GE.U32.AND P0, PT, R2, R5, PT ;  /* 0x000000050200720c */ /* 0x000fc80003f06070 */
[----:B------:R-:W-:Y:S01]  /*0f70*/  ISETP.GE.U32.AND.EX P0, PT, R3, R6, PT, P0 ;  /* 0x000000060300720c */ /* 0x000fe20003f06100 */
[----:B------:R-:W0:Y:S01]  /*0f80*/  LDCU UR7, c[0x0][0x390] ;  /* 0x00007200ff0777ac */ /* 0x000e220008000800 */
[----:B------:R-:W-:Y:S01]  /*0f90*/  BSSY.RECONVERGENT B0, `(.L_x_16) ;  /* 0x0000027000007945 */ /* 0x000fe20003800200 */
[----:B------:R-:W0:Y:S01]  /*0fa0*/  LDCU.64 UR14, c[0x0][0x388] ;  /* 0x00007100ff0e77ac */ /* 0x000e220008000a00 */
[----:B------:R-:W0:Y:S09]  /*0fb0*/  LDCU.64 UR12, c[0x0][0x380] ;  /* 0x00007000ff0c77ac */ /* 0x000e320008000a00 */
[----:B------:R-:W-:Y:S05]  /*0fc0*/  @P0 BRA `(.L_x_17) ;  /* 0x00000000008c0947 */ /* 0x000fea0003800000 */
[----:B------:R-:W5:Y:S01]  /*0fd0*/  S2UR UR5, SR_CgaCtaId ;  /* 0x00000000000579c3 */ /* 0x000f620000008800 */
[----:B------:R-:W-:Y:S01]  /*0fe0*/  UMOV UR4, 0x400 ;  /* 0x0000040000047882 */ /* 0x000fe20000000000 */
[----:B-1-34-:R-:W-:Y:S01]  /*0ff0*/  IMAD.MOV.U32 R8, RZ, RZ, R0 ;  /* 0x000000ffff087224 */ /* 0x01afe200078e0000 */
[----:B-----5:R-:W-:-:S09]  /*1000*/  ULEA UR4, UR5, UR4, 0x18 ;  /* 0x0000000405047291 */ /* 0x020fd2000f8ec0ff */
[----:B------:R-:W1:Y:S03]  /*1010*/  LDS R5, [UR4+0x44] ;  /* 0x00004404ff057984 */ /* 0x000e660008000800 */
.L_x_20:
[----:B0-----:R-:W-:-:S04]  /*1020*/  LEA R6, P0, R2, UR12, 0x2 ;  /* 0x0000000c02067c11 */ /* 0x001fc8000f8010ff */
[----:B--2---:R-:W-:-:S06]  /*1030*/  LEA.HI.X R7, R2, UR13, R3, 0x2, P0 ;  /* 0x0000000d02077c11 */ /* 0x004fcc00080f1403 */
[----:B------:R-:W2:Y:S01]  /*1040*/  LDG.E R7, desc[UR8][R6.64] ;  /* 0x0000000806077981 */ /* 0x000ea2000c1e1900 */
[----:B------:R-:W-:Y:S01]  /*1050*/  BSSY.RECONVERGENT B1, `(.L_x_18) ;  /* 0x0000015000017945 */ /* 0x000fe20003800200 */
[----:B--2---:R-:W-:-:S13]  /*1060*/  FSETP.NEU.AND P0, PT, R7, R4, PT ;  /* 0x000000040700720b */ /* 0x004fda0003f0d000 */
[----:B------:R-:W-:Y:S05]  /*1070*/  @P0 BRA `(.L_x_19) ;  /* 0x0000000000480947 */ /* 0x000fea0003800000 */
[----:B------:R-:W0:Y:S01]  /*1080*/  S2R R6, SR_LANEID ;  /* 0x0000000000067919 */ /* 0x000e220000000000 */
[----:B------:R-:W2:Y:S01]  /*1090*/  S2UR UR5, SR_CgaCtaId ;  /* 0x00000000000579c3 */ /* 0x000ea20000008800 */
[----:B------:R-:W-:Y:S01]  /*10a0*/  VOTEU.ANY UR6, UPT, PT ;  /* 0x0000000000067886 */ /* 0x000fe200038e0100 */
[----:B------:R-:W-:Y:S01]  /*10b0*/  UMOV UR4, 0x400 ;  /* 0x0000040000047882 */ /* 0x000fe20000000000 */
[----:B------:R-:W0:Y:S01]  /*10c0*/  FLO.U32 R11, UR6 ;  /* 0x00000006000b7d00 */ /* 0x000e2200080e0000 */
[----:B------:R-:W3:Y:S07]  /*10d0*/  S2R R12, SR_LTMASK ;  /* 0x00000000000c7919 */ /* 0x000eee0000003900 */
[----:B------:R-:W4:Y:S01]  /*10e0*/  POPC R10, UR6 ;  /* 0x00000006000a7d09 */ /* 0x000f220008000000 */
[----:B--2---:R-:W-:Y:S01]  /*10f0*/  ULEA UR4, UR5, UR4, 0x18 ;  /* 0x0000000405047291 */ /* 0x004fe2000f8ec0ff */
[----:B0-----:R-:W-:-:S02]  /*1100*/  ISETP.EQ.U32.AND P0, PT, R11, R6, PT ;  /* 0x000000060b00720c */ /* 0x001fc40003f02070 */
[----:B---3--:R-:W-:-:S04]  /*1110*/  LOP3.LUT R12, R12, UR6, RZ, 0xc0, !PT ;  /* 0x000000060c0c7c12 */ /* 0x008fc8000f8ec0ff */
[----:B------:R-:W1:Y:S07]  /*1120*/  POPC R9, R12 ;  /* 0x0000000c00097309 */ /* 0x000e6e0000000000 */
[----:B----4-:R-:W0:Y:S04]  /*1130*/  @P0 ATOMS.ADD R10, [UR4+0x48], R10 ;  /* 0x0000480aff0a098c */ /* 0x010e280008000004 */
[----:B0-----:R-:W1:Y:S02]  /*1140*/  SHFL.IDX PT, R6, R10, R11, 0x1f ;  /* 0x00001f0b0a067589 */ /* 0x001e6400000e0000 */
[----:B-1----:R-:W-:-:S04]  /*1150*/  IADD3 R9, PT, PT, R5, R6, R9 ;  /* 0x0000000605097210 */ /* 0x002fc80007ffe009 */
[----:B------:R-:W-:-:S13]  /*1160*/  ISETP.GE.AND P0, PT, R9, UR7, PT ;  /* 0x0000000709007c0c */ /* 0x000fda000bf06270 */
[----:B------:R-:W0:Y:S02]  /*1170*/  @!P0 LDC.64 R6, c[0x0][0x3a0] ;  /* 0x0000e800ff068b82 */ /* 0x000e240000000a00 */
[----:B0-----:R-:W-:-:S05]  /*1180*/  @!P0 IMAD.WIDE R6, R9, 0x8, R6 ;  /* 0x0000000809068825 */ /* 0x001fca00078e0206 */
[----:B------:R0:W-:Y:S02]  /*1190*/  @!P0 STG.E.64 desc[UR8][R6.64], R2 ;  /* 0x0000000206008986 */ /* 0x0001e4000c101b08 */
.L_x_19:
[----:B------:R-:W-:Y:S05]  /*11a0*/  BSYNC.RECONVERGENT B1 ;  /* 0x0000000000017941 */ /* 0x000fea0003800200 */
.L_x_18:
[----:B0-----:R-:W-:-:S04]  /*11b0*/  VIADD R2, R8, UR10 ;  /* 0x0000000a08027c36 */ /* 0x001fc80008000000 */
[----:B------:R-:W-:Y:S01]  /*11c0*/  IMAD.MOV.U32 R8, RZ, RZ, R2 ;  /* 0x000000ffff087224 */ /* 0x000fe200078e0002 */
[----:B------:R-:W-:-:S04]  /*11d0*/  ISETP.GE.U32.AND P0, PT, R2, UR14, PT ;  /* 0x0000000e02007c0c */ /* 0x000fc8000bf06070 */
[----:B------:R-:W-:-:S13]  /*11e0*/  ISETP.GE.U32.AND.EX P0, PT, RZ, UR15, PT, P0 ;  /* 0x0000000fff007c0c */ /* 0x000fda000bf06100 */
[----:B------:R-:W-:Y:S05]  /*11f0*/  @!P0 BRA `(.L_x_20) ;  /* 0xfffffffc00888947 */ /* 0x000fea000383ffff */
.L_x_17:
[----:B0-----:R-:W-:Y:S05]  /*1200*/  BSYNC.RECONVERGENT B0 ;  /* 0x0000000000007941 */ /* 0x001fea0003800200 */
.L_x_16:
[----:B------:R-:W-:Y:S01]  /*1210*/  BAR.SYNC.DEFER_BLOCKING 0x0 ;  /* 0x0000000000007b1d */ /* 0x000fe20000010000 */
[----:B------:R-:W-:-:S13]  /*1220*/  ISETP.NE.AND P0, PT, R0, RZ, PT ;  /* 0x000000ff0000720c */ /* 0x000fda0003f05270 */
[----:B------:R-:W-:Y:S05]  /*1230*/  @P0 EXIT ;  /* 0x000000000000094d */ /* 0x000fea0003800000 */
[----:B------:R-:W0:Y:S01]  /*1240*/  S2UR UR5, SR_CgaCtaId ;  /* 0x00000000000579c3 */ /* 0x000e220000008800 */
[----:B------:R-:W-:-:S07]  /*1250*/  UMOV UR4, 0x400 ;  /* 0x0000040000047882 */ /* 0x000fce0000000000 */
[----:B------:R-:W5:Y:S08]  /*1260*/  LDC.64 R2, c[0x0][0x398] ;  /* 0x0000e600ff027b82 */ /* 0x000f700000000a00 */
[----:B-1----:R-:W1:Y:S01]  /*1270*/  LDC.64 R4, c[0x0][0x3a8] ;  /* 0x0000ea00ff047b82 */ /* 0x002e620000000a00 */
[----:B0-----:R-:W-:-:S07]  /*1280*/  ULEA UR4, UR5, UR4, 0x18 ;  /* 0x0000000405047291 */ /* 0x001fce000f8ec0ff */
[----:B--23--:R-:W0:Y:S02]  /*1290*/  LDC.64 R6, c[0x0][0x3b0] ;  /* 0x0000ec00ff067b82 */ /* 0x00ce240000000a00 */
[----:B----4-:R-:W5:Y:S04]  /*12a0*/  LDS.128 R8, [UR4+0x40] ;  /* 0x00004004ff087984 */ /* 0x010f680008000c00 */
[----:B-----5:R-:W-:Y:S04]  /*12b0*/  STG.E desc[UR8][R2.64], R8 ;  /* 0x0000000802007986 */ /* 0x020fe8000c101908 */
[----:B-1----:R-:W-:Y:S04]  /*12c0*/  STG.E desc[UR8][R4.64], R9 ;  /* 0x0000000904007986 */ /* 0x002fe8000c101908 */
[----:B0-----:R-:W-:Y:S01]  /*12d0*/  STG.E desc[UR8][R6.64], R10 ;  /* 0x0000000a06007986 */ /* 0x001fe2000c101908 */
[----:B------:R-:W-:Y:S05]  /*12e0*/  EXIT ;  /* 0x000000000000794d */ /* 0x000fea0003800000 */
.L_x_21:
[----:B------:R-:W-:-:S00]  /*12f0*/  BRA `(.L_x_21) ;  /* 0xfffffffc00fc7947 */ /* 0x000fc0000383ffff */
[----:B------:R-:W-:-:S00]  /*1300*/  NOP ;  /* 0x0000000000007918 */ /* 0x000fc00000000000 */
[----:B------:R-:W-:-:S00]  /*1310*/  NOP ;  /* 0x0000000000007918 */ /* 0x000fc00000000000 */
[----:B------:R-:W-:-:S00]  /*1320*/  NOP ;  /* 0x0000000000007918 */ /* 0x000fc00000000000 */
[----:B------:R-:W-:-:S00]  /*1330*/  NOP ;  /* 0x0000000000007918 */ /* 0x000fc00000000000 */
[----:B------:R-:W-:-:S00]  /*1340*/  NOP ;  /* 0x0000000000007918 */ /* 0x000fc00000000000 */
[----:B------:R-:W-:-:S00]  /*1350*/  NOP ;  /* 0x0000000000007918 */ /* 0x000fc00000000000 */
[----:B------:R-:W-:-:S00]  /*1360*/  NOP ;  /* 0x0000000000007918 */ /* 0x000fc00000000000 */
[----:B------:R-:W-:-:S00]  /*1370*/  NOP ;  /* 0x0000000000007918 */ /* 0x000fc00000000000 */
.L_x_34:


//--------------------- .text._Z12scatter_topkPKfmiPfPmPiS3_ --------------------------
	.section	.text._Z12scatter_topkPKfmiPfPmPiS3_,"ax",@progbits
	.align	128
        .global         _Z12scatter_topkPKfmiPfPmPiS3_
        .type           _Z12scatter_topkPKfmiPfPmPiS3_,@function
        .size           _Z12scatter_topkPKfmiPfPmPiS3_,(.L_x_35 - _Z12scatter_topkPKfmiPfPmPiS3_)
        .other          _Z12scatter_topkPKfmiPfPmPiS3_,@"STO_CUDA_ENTRY STV_DEFAULT"
_Z12scatter_topkPKfmiPfPmPiS3_:
.text._Z12scatter_topkPKfmiPfPmPiS3_:
[----:B------:R-:W-:Y:S01]  /*0000*/  LDC R1, c[0x0][0x37c] ;  /* 0x0000df00ff017b82 */ /* 0x000fe20000000800 */
[----:B------:R-:W0:Y:S07]  /*0010*/  S2R R3, SR_TID.X ;  /* 0x0000000000037919 */ /* 0x000e2e0000002100 */
[----:B------:R-:W0:Y:S01]  /*0020*/  S2UR UR4, SR_CTAID.X ;  /* 0x00000000000479c3 */ /* 0x000e220000002500 */
[----:B------:R-:W1:Y:S07]  /*0030*/  LDCU.64 UR6, c[0x0][0x388] ;  /* 0x00007100ff0677ac */ /* 0x000e6e0008000a00 */
[----:B------:R-:W0:Y:S02]  /*0040*/  LDC R2, c[0x0][0x360] ;  /* 0x0000d800ff027b82 */ /* 0x000e240000000800 */
[----:B0-----:R-:W-:-:S05]  /*0050*/  IMAD R2, R2, UR4, R3 ;  /* 0x0000000402027c24 */ /* 0x001fca000f8e0203 */
[----:B-1----:R-:W-:-:S04]  /*0060*/  ISETP.GE.U32.AND P0, PT, R2, UR6, PT ;  /* 0x0000000602007c0c */ /* 0x002fc8000bf06070 */
[----:B------:R-:W-:-:S13]  /*0070*/  ISETP.GE.U32.AND.EX P0, PT, RZ, UR7, PT, P0 ;  /* 0x00000007ff007c0c */ /* 0x000fda000bf06100 */
[----:B------:R-:W-:Y:S05]  /*0080*/  @P0 EXIT ;  /* 0x000000000000094d */ /* 0x000fea0003800000 */
[----:B------:R-:W0:Y:S01]  /*0090*/  LDCU.64 UR6, c[0x0][0x380] ;  /* 0x00007000ff0677ac */ /* 0x000e220008000a00 */
[----:B------:R-:W1:Y:S01]  /*00a0*/  LDC.64 R4, c[0x0][0x398] ;  /* 0x0000e600ff047b82 */ /* 0x000e620000000a00 */
[----:B------:R-:W1:Y:S01]  /*00b0*/  LDCU.64 UR4, c[0x0][0x358] ;  /* 0x00006b00ff0477ac */ /* 0x000e620008000a00 */
[----:B0-----:R-:W-:-:S04]  /*00c0*/  LEA R6, P0, R2, UR6, 0x2 ;  /* 0x0000000602067c11 */ /* 0x001fc8000f8010ff */
[----:B------:R-:W-:Y:S01]  /*00d0*/  LEA.HI.X R7, R2, UR7, RZ, 0x2, P0 ;  /* 0x0000000702077c11 */ /* 0x000fe200080f14ff */
[----:B-1----:R-:W2:Y:S05]  /*00e0*/  LDG.E R4, desc[UR4][R4.64] ;  /* 0x0000000404047981 */ /* 0x002eaa000c1e1900 */
[----:B------:R-:W2:Y:S02]  /*00f0*/  LDG.E R7, desc[UR4][R6.64] ;  /* 0x0000000406077981 */ /* 0x000ea4000c1e1900 */
[----:B--2---:R-:W-:-:S13]  /*0100*/  FSETP.NEU.AND P0, PT, R7, R4, PT ;  /* 0x000000040700720b */ /* 0x004fda0003f0d000 */
[----:B------:R-:W-:Y:S05]  /*0110*/  @P0 EXIT ;  /* 0x000000000000094d */ /* 0x000fea0003800000 */
[----:B------:R-:W0:Y:S01]  /*0120*/  S2R R9, SR_LANEID ;  /* 0x0000000000097919 */ /* 0x000e220000000000 */
[----:B------:R-:W-:Y:S01]  /*0130*/  VOTEU.ANY UR6, UPT, PT ;  /* 0x0000000000067886 */ /* 0x000fe200038e0100 */
[----:B------:R-:W1:Y:S01]  /*0140*/  LDC.64 R4, c[0x0][0x3a8] ;  /* 0x0000ea00ff047b82 */ /* 0x000e620000000a00 */
[----:B------:R-:W0:Y:S07]  /*0150*/  FLO.U32 R0, UR6 ;  /* 0x0000000600007d00 */ /* 0x000e2e00080e0000 */
[----:B------:R-:W2:Y:S01]  /*0160*/  LDC.64 R6, c[0x0][0x3b0] ;  /* 0x0000ec00ff067b82 */ /* 0x000ea20000000a00 */
[----:B------:R-:W2:Y:S01]  /*0170*/  POPC R11, UR6 ;  /* 0x00000006000b7d09 */ /* 0x000ea20008000000 */
[----:B-1----:R-:W3:Y:S01]  /*0180*/  LDG.E R4, desc[UR4][R4.64] ;  /* 0x0000000404047981 */ /* 0x002ee2000c1e1900 */
[----:B0-----:R-:W-:-:S13]  /*0190*/  ISETP.EQ.U32.AND P0, PT, R0, R9, PT ;  /* 0x000000090000720c */ /* 0x001fda0003f02070 */
[----:B--2---:R-:W2:Y:S01]  /*01a0*/  @P0 ATOMG.E.ADD.STRONG.GPU PT, R7, desc[UR4][R6.64], R11 ;  /* 0x8000000b060709a8 */ /* 0x004ea200081ef104 */
[----:B------:R-:W0:Y:S02]  /*01b0*/  S2R R8, SR_LTMASK ;  /* 0x0000000000087919 */ /* 0x000e240000003900 */
[----:B0-----:R-:W-:Y:S01]  /*01c0*/  LOP3.LUT R8, R8, UR6, RZ, 0xc0, !PT ;  /* 0x0000000608087c12 */ /* 0x001fe2000f8ec0ff */
[----:B------:R-:W0:Y:S05]  /*01d0*/  LDCU UR6, c[0x0][0x390] ;  /* 0x00007200ff0677ac */ /* 0x000e2a0008000800 */
[----:B------:R-:W3:Y:S01]  /*01e0*/  POPC R8, R8 ;  /* 0x0000000800087309 */ /* 0x000ee20000000000 */
[----:B--2---:R-:W3:Y:S02]  /*01f0*/  SHFL.IDX PT, R9, R7, R0, 0x1f ;  /* 0x00001f0007097589 */ /* 0x004ee400000e0000 */
[----:B---3--:R-:W-:-:S04]  /*0200*/  IADD3 R9, PT, PT, R4, R9, R8 ;  /* 0x0000000904097210 */ /* 0x008fc80007ffe008 */
[----:B0-----:R-:W-:-:S13]  /*0210*/  ISETP.GE.AND P0, PT, R9, UR6, PT ;  /* 0x0000000609007c0c */ /* 0x001fda000bf06270 */
[----:B------:R-:W-:Y:S05]  /*0220*/  @P0 EXIT ;  /* 0x000000000000094d */ /* 0x000fea0003800000 */
[----:B------:R-:W0:Y:S01]  /*0230*/  LDC.64 R4, c[0x0][0x3a0] ;  /* 0x0000e800ff047b82 */ /* 0x000e220000000a00 */
[----:B------:R-:W-:Y:S02]  /*0240*/  IMAD.MOV.U32 R3, RZ, RZ, RZ ;  /* 0x000000ffff037224 */ /* 0x000fe400078e00ff */
[----:B0-----:R-:W-:-:S05]  /*0250*/  IMAD.WIDE R4, R9, 0x8, R4 ;  /* 0x0000000809047825 */ /* 0x001fca00078e0204 */
[----:B------:R-:W-:Y:S01]  /*0260*/  STG.E.64 desc[UR4][R4.64], R2 ;  /* 0x0000000204007986 */ /* 0x000fe2000c101b04 */
[----:B------:R-:W-:Y:S05]  /*0270*/  EXIT ;  /* 0x000000000000794d */ /* 0x000fea0003800000 */
.L_x_22:
        /* <DEDUP_REMOVED lines=16> */
.L_x_35:


//--------------------- .text._Z10count_topkPKfmiPfPmPi --------------------------
	.section	.text._Z10count_topkPKfmiPfPmPi,"ax",@progbits
	.align	128
        .global         _Z10count_topkPKfmiPfPmPi
        .type           _Z10count_topkPKfmiPfPmPi,@function
        .size           _Z10count_topkPKfmiPfPmPi,(.L_x_36 - _Z10count_topkPKfmiPfPmPi)
        .other          _Z10count_topkPKfmiPfPmPi,@"STO_CUDA_ENTRY STV_DEFAULT"
_Z10count_topkPKfmiPfPmPi:
.text._Z10count_topkPKfmiPfPmPi:
        /* <DEDUP_REMOVED lines=16> */
[----:B--2---:R-:W-:-:S13]  /*0100*/  FSETP.GT.AND P0, PT, R7, R4, PT ;  /* 0x000000040700720b */ /* 0x004fda0003f04000 */
[----:B------:R-:W-:Y:S05]  /*0110*/  @!P0 EXIT ;  /* 0x000000000000894d */ /* 0x000fea0003800000 */
[----:B------:R-:W0:Y:S01]  /*0120*/  S2R R3, SR_LANEID ;  /* 0x0000000000037919 */ /* 0x000e220000000000 */
[----:B------:R-:W-:Y:S01]  /*0130*/  VOTEU.ANY UR6, UPT, PT ;  /* 0x0000000000067886 */ /* 0x000fe200038e0100 */
[----:B------:R-:W1:Y:S01]  /*0140*/  LDC.64 R4, c[0x0][0x3a8] ;  /* 0x0000ea00ff047b82 */ /* 0x000e620000000a00 */
[----:B------:R-:W0:Y:S01]  /*0150*/  FLO.U32 R0, UR6 ;  /* 0x0000000600007d00 */ /* 0x000e2200080e0000 */
[----:B------:R-:W2:Y:S06]  /*0160*/  S2R R8, SR_LTMASK ;  /* 0x0000000000087919 */ /* 0x000eac0000003900 */
[----:B------:R-:W3:Y:S01]  /*0170*/  LDC.64 R6, c[0x0][0x3a0] ;  /* 0x0000e800ff067b82 */ /* 0x000ee20000000a00 */
[----:B------:R-:W1:Y:S01]  /*0180*/  POPC R9, UR6 ;  /* 0x0000000600097d09 */ /* 0x000e620008000000 */
[----:B0-----:R-:W-:-:S13]  /*0190*/  ISETP.EQ.U32.AND P0, PT, R0, R3, PT ;  /* 0x000000030000720c */ /* 0x001fda0003f02070 */
[----:B-1----:R-:W4:Y:S01]  /*01a0*/  @P0 ATOMG.E.ADD.STRONG.GPU PT, R5, desc[UR4][R4.64], R9 ;  /* 0x80000009040509a8 */ /* 0x002f2200081ef104 */
[----:B--2---:R-:W-:-:S06]  /*01b0*/  LOP3.LUT R8, R8, UR6, RZ, 0xc0, !PT ;  /* 0x0000000608087c12 */ /* 0x004fcc000f8ec0ff */
[----:B------:R-:W0:Y:S01]  /*01c0*/  POPC R8, R8 ;  /* 0x0000000800087309 */ /* 0x000e220000000000 */
[----:B----4-:R-:W0:Y:S02]  /*01d0*/  SHFL.IDX PT, R3, R5, R0, 0x1f ;  /* 0x00001f0005037589 */ /* 0x010e2400000e0000 */
[----:B0-----:R-:W-:-:S04]  /*01e0*/  IMAD.IADD R3, R3, 0x1, R8 ;  /* 0x0000000103037824 */ /* 0x001fc800078e0208 */
[----:B---3--:R-:W-:-:S04]  /*01f0*/  IMAD.WIDE R6, R3, 0x8, R6 ;  /* 0x0000000803067825 */ /* 0x008fc800078e0206 */
[----:B------:R-:W-:-:S05]  /*0200*/  IMAD.MOV.U32 R3, RZ, RZ, RZ ;  /* 0x000000ffff037224 */ /* 0x000fca00078e00ff */
[----:B------:R-:W-:Y:S01]  /*0210*/  STG.E.64 desc[UR4][R6.64], R2 ;  /* 0x0000000206007986 */ /* 0x000fe2000c101b04 */
[----:B------:R-:W-:Y:S05]  /*0220*/  EXIT ;  /* 0x000000000000794d */ /* 0x000fea0003800000 */
.L_x_23:
        /* <DEDUP_REMOVED lines=13> */
.L_x_36:


//--------------------- .text._Z14find_kth_valuePKfmiPf --------------------------
	.section	.text._Z14find_kth_valuePKfmiPf,"ax",@progbits
	.align	128
        .global         _Z14find_kth_valuePKfmiPf
        .type           _Z14find_kth_valuePKfmiPf,@function
        .size           _Z14find_kth_valuePKfmiPf,(.L_x_37 - _Z14find_kth_valuePKfmiPf)
        .other          _Z14find_kth_valuePKfmiPf,@"STO_CUDA_ENTRY STV_DEFAULT"
_Z14find_kth_valuePKfmiPf:
.text._Z14find_kth_valuePKfmiPf:
[----:B------:R-:W-:Y:S08]  /*0000*/  LDC R1, c[0x0][0x37c] ;  /* 0x0000df00ff017b82 */ /* 0x000ff00000000800 */
[----:B------:R-:W0:Y:S01]  /*0010*/  S2UR UR5, SR_CgaCtaId ;  /* 0x00000000000579c3 */ /* 0x000e220000008800 */
[----:B------:R-:W1:Y:S01]  /*0020*/  S2R R2, SR_TID.X ;  /* 0x0000000000027919 */ /* 0x000e620000002100 */
[----:B------:R-:W2:Y:S01]  /*0030*/  LDCU UR6, c[0x0][0x390] ;  /* 0x00007200ff0677ac */ /* 0x000ea20008000800 */
[----:B------:R-:W-:-:S02]  /*0040*/  IMAD.MOV.U32 R12, RZ, RZ, RZ ;  /* 0x000000ffff0c7224 */ /* 0x000fc400078e00ff */
[----:B------:R-:W-:Y:S01]  /*0050*/  IMAD.MOV.U32 R0, RZ, RZ, RZ ;  /* 0x000000ffff007224 */ /* 0x000fe200078e00ff */
[----:B------:R-:W-:Y:S01]  /*0060*/  UMOV UR4, 0x400 ;  /* 0x0000040000047882 */ /* 0x000fe20000000000 */
[----:B------:R-:W3:Y:S01]  /*0070*/  LDCU.64 UR8, c[0x0][0x358] ;  /* 0x00006b00ff0877ac */ /* 0x000ee20008000a00 */
[----:B------:R-:W4:Y:S01]  /*0080*/  LDCU UR7, c[0x0][0x360] ;  /* 0x00006c00ff0777ac */ /* 0x000f220008000800 */
[----:B--2---:R-:W-:Y:S01]  /*0090*/  IMAD.U32 R13, RZ, RZ, UR6 ;  /* 0x00000006ff0d7e24 */ /* 0x004fe2000f8e00ff */
[----:B------:R-:W-:Y:S01]  /*00a0*/  UMOV UR6, 0x1c ;  /* 0x0000001c00067882 */ /* 0x000fe20000000000 */
[----:B0-----:R-:W-:-:S06]  /*00b0*/  ULEA UR4, UR5, UR4, 0x18 ;  /* 0x0000000405047291 */ /* 0x001fcc000f8ec0ff */
[----:B------:R-:W-:-:S04]  /*00c0*/  IMAD.U32 R3, RZ, RZ, UR4 ;  /* 0x00000004ff037e24 */ /* 0x000fc8000f8e00ff */
[----:B-1-34-:R-:W-:-:S07]  /*00d0*/  IMAD R14, R2, 0x4, R3 ;  /* 0x00000004020e7824 */ /* 0x01afce00078e0203 */
.L_x_32:
[----:B0-----:R-:W0:Y:S01]  /*00e0*/  LDCU.64 UR4, c[0x0][0x388] ;  /* 0x00007100ff0477ac */ /* 0x001e220008000a00 */
[C---:B------:R-:W-:Y:S01]  /*00f0*/  ISETP.GT.U32.AND P0, PT, R2.reuse, 0xf, PT ;  /* 0x0000000f0200780c */ /* 0x040fe20003f04070 */
[----:B------:R-:W-:Y:S01]  /*0100*/  BSSY.RECONVERGENT B0, `(.L_x_24) ;  /* 0x0000022000007945 */ /* 0x000fe20003800200 */
[----:B------:R-:W1:Y:S01]  /*0110*/  LDCU.64 UR12, c[0x0][0x388] ;  /* 0x00007100ff0c77ac */ /* 0x000e620008000a00 */
[----:B------:R-:W2:Y:S10]  /*0120*/  LDCU.64 UR10, c[0x0][0x380] ;  /* 0x00007000ff0a77ac */ /* 0x000eb40008000a00 */
[----:B------:R3:W-:Y:S01]  /*0130*/  @!P0 STS [R14], RZ ;  /* 0x000000ff0e008388 */ /* 0x0007e20000000800 */
[----:B------:R-:W-:Y:S01]  /*0140*/  BAR.SYNC.DEFER_BLOCKING 0x0 ;  /* 0x0000000000007b1d */ /* 0x000fe20000010000 */
[----:B0-----:R-:W-:-:S04]  /*0150*/  ISETP.GE.U32.AND P0, PT, R2, UR4, PT ;  /* 0x0000000402007c0c */ /* 0x001fc8000bf06070 */
[----:B------:R-:W-:-:S13]  /*0160*/  ISETP.GE.U32.AND.EX P0, PT, RZ, UR5, PT, P0 ;  /* 0x00000005ff007c0c */ /* 0x000fda000bf06100 */
[----:B-123--:R-:W-:Y:S05]  /*0170*/  @P0 BRA `(.L_x_25) ;  /* 0x0000000000680947 */ /* 0x00efea0003800000 */
[----:B------:R-:W-:Y:S01]  /*0180*/  IMAD.MOV.U32 R8, RZ, RZ, R2 ;  /* 0x000000ffff087224 */ /* 0x000fe200078e0002 */
[----:B------:R-:W-:Y:S01]  /*0190*/  MOV R6, R2 ;  /* 0x0000000200067202 */ /* 0x000fe20000000f00 */
[----:B------:R-:W-:-:S07]  /*01a0*/  IMAD.MOV.U32 R9, RZ, RZ, RZ ;  /* 0x000000ffff097224 */ /* 0x000fce00078e00ff */
.L_x_28:
[----:B0-----:R-:W-:-:S04]  /*01b0*/  LEA R4, P0, R8, UR10, 0x2 ;  /* 0x0000000a08047c11 */ /* 0x001fc8000f8010ff */
[----:B------:R-:W-:-:S05]  /*01c0*/  LEA.HI.X R5, R8, UR11, R9, 0x2, P0 ;  /* 0x0000000b08057c11 */ /* 0x000fca00080f1409 */
[----:B------:R-:W2:Y:S01]  /*01d0*/  LDG.E R4, desc[UR8][R4.64] ;  /* 0x0000000804047981 */ /* 0x000ea2000c1e1900 */
[----:B------:R-:W-:Y:S01]  /*01e0*/  VIADD R8, R6, UR7 ;  /* 0x0000000706087c36 */ /* 0x000fe20008000000 */
[----:B------:R-:W-:Y:S03]  /*01f0*/  BSSY.RECONVERGENT B1, `(.L_x_26) ;  /* 0x0000011000017945 */ /* 0x000fe60003800200 */
[--C-:B------:R-:W-:Y:S01]  /*0200*/  IMAD.MOV.U32 R6, RZ, RZ, R8.reuse ;  /* 0x000000ffff067224 */ /* 0x100fe200078e0008 */
[----:B------:R-:W-:Y:S02]  /*0210*/  SHF.R.S32.HI R9, RZ, 0x1f, R8 ;  /* 0x0000001fff097819 */ /* 0x000fe40000011408 */
[C---:B--2---:R-:W-:Y:S01]  /*0220*/  ISETP.GE.AND P0, PT, R4.reuse, RZ, PT ;  /* 0x000000ff0400720c */ /* 0x044fe20003f06270 */
[----:B------:R-:W-:Y:S01]  /*0230*/  FADD R7, -|R4|, -RZ ;  /* 0x800000ff04077221 */ /* 0x000fe20000000300 */
[----:B------:R-:W-:-:S11]  /*0240*/  LOP3.LUT R11, RZ, R4, RZ, 0x33, !PT ;  /* 0x00000004ff0b7212 */ /* 0x000fd600078e33ff */
[----:B------:R-:W-:Y:S01]  /*0250*/  @P0 IMAD.MOV.U32 R11, RZ, RZ, R7 ;  /* 0x000000ffff0b0224 */ /* 0x000fe200078e0007 */
[----:B------:R-:W-:-:S04]  /*0260*/  ISETP.GE.U32.AND P0, PT, R8, UR12, PT ;  /* 0x0000000c08007c0c */ /* 0x000fc8000bf06070 */
[----:B------:R-:W-:Y:S02]  /*0270*/  LOP3.LUT R7, R11, R12, RZ, 0xc0, !PT ;  /* 0x0000000c0b077212 */ /* 0x000fe400078ec0ff */
[----:B------:R-:W-:Y:S02]  /*0280*/  ISETP.GE.U32.AND.EX P0, PT, R9, UR13, PT, P0 ;  /* 0x0000000d09007c0c */ /* 0x000fe4000bf06100 */
[----:B------:R-:W-:-:S13]  /*0290*/  ISETP.NE.AND P1, PT, R7, R0, PT ;  /* 0x000000000700720c */ /* 0x000fda0003f25270 */
[----:B------:R-:W-:Y:S05]  /*02a0*/  @P1 BRA `(.L_x_27) ;  /* 0x0000000000141947 */ /* 0x000fea0003800000 */
[----:B------:R-:W-:-:S05]  /*02b0*/  SHF.R.U32.HI R4, RZ, UR6, R11 ;  /* 0x00000006ff047c19 */ /* 0x000fca000801160b */
[----:B------:R-:W-:-:S05]  /*02c0*/  IMAD.SHL.U32 R4, R4, 0x4, RZ ;  /* 0x0000000404047824 */ /* 0x000fca00078e00ff */
[----:B------:R-:W-:-:S05]  /*02d0*/  LOP3.LUT R4, R4, 0x3c, RZ, 0xc0, !PT ;  /* 0x0000003c04047812 */ /* 0x000fca00078ec0ff */
[----:B------:R-:W-:-:S05]  /*02e0*/  IMAD.IADD R4, R3, 0x1, R4 ;  /* 0x0000000103047824 */ /* 0x000fca00078e0204 */
[----:B------:R0:W-:Y:S02]  /*02f0*/  ATOMS.POPC.INC.32 RZ, [R4+URZ] ;  /* 0x0000000004ff7f8c */ /* 0x0001e4000d8000ff */
.L_x_27:
[----:B------:R-:W-:Y:S05]  /*0300*/  BSYNC.RECONVERGENT B1 ;  /* 0x0000000000017941 */ /* 0x000fea0003800200 */
.L_x_26:
[----:B------:R-:W-:Y:S05]  /*0310*/  @!P0 BRA `(.L_x_28) ;  /* 0xfffffffc00a48947 */ /* 0x000fea000383ffff */
.L_x_25:
[----:B------:R-:W-:Y:S05]  /*0320*/  BSYNC.RECONVERGENT B0 ;  /* 0x0000000000007941 */ /* 0x000fea0003800200 */
.L_x_24:
[----:B------:R-:W-:Y:S01]  /*0330*/  BAR.SYNC.DEFER_BLOCKING 0x0 ;  /* 0x0000000000007b1d */ /* 0x000fe20000010000 */
[----:B------:R-:W-:-:S05]  /*0340*/  ISETP.NE.AND P0, PT, R2, RZ, PT ;  /* 0x000000ff0200720c */ /* 0x000fca0003f05270 */
[----:B------:R-:W-:Y:S08]  /*0350*/  BSSY.RECONVERGENT B0, `(.L_x_29) ;  /* 0x000004f000007945 */ /* 0x000ff00003800200 */
[----:B------:R-:W-:Y:S05]  /*0360*/  @P0 BRA `(.L_x_30) ;  /* 0x0000000400340947 */ /* 0x000fea0003800000 */
[----:B------:R-:W1:Y:S01]  /*0370*/  S2UR UR5, SR_CgaCtaId ;  /* 0x00000000000579c3 */ /* 0x000e620000008800 */
[----:B------:R-:W-:Y:S01]  /*0380*/  UMOV UR4, 0x400 ;  /* 0x0000040000047882 */ /* 0x000fe20000000000 */
[----:B------:R-:W-:Y:S01]  /*0390*/  HFMA2 R15, -RZ, RZ, 0, 8.94069671630859375e-07 ;  /* 0x0000000fff0f7431 */ /* 0x000fe200000001ff */
[----:B-1----:R-:W-:-:S06]  /*03a0*/  ULEA UR4, UR5, UR4, 0x18 ;  /* 0x0000000405047291 */ /* 0x002fcc000f8ec0ff */
[----:B------:R-:W-:-:S05]  /*03b0*/  IMAD.U32 R3, RZ, RZ, UR4 ;  /* 0x00000004ff037e24 */ /* 0x000fca000f8e00ff */
[----:B------:R-:W1:Y:S02]  /*03c0*/  LDS.128 R8, [R3+0x30] ;  /* 0x0000300003087984 */ /* 0x000e640000000c00 */
[----:B-1----:R-:W-:-:S13]  /*03d0*/  ISETP.GT.AND P1, PT, R13, R11, PT ;  /* 0x0000000b0d00720c */ /* 0x002fda0003f24270 */
[----:B------:R-:W-:Y:S05]  /*03e0*/  @!P1 BRA `(.L_x_31) ;  /* 0x0000000400009947 */ /* 0x000fea0003800000 */
[----:B------:R-:W-:Y:S02]  /*03f0*/  IMAD.IADD R13, R13, 0x1, -R11 ;  /* 0x000000010d0d7824 */ /* 0x000fe400078e0a0b */
[----:B------:R-:W-:-:S03]  /*0400*/  IMAD.MOV.U32 R15, RZ, RZ, 0xe ;  /* 0x0000000eff0f7424 */ /* 0x000fc600078e00ff */
[----:B------:R-:W-:-:S13]  /*0410*/  ISETP.GT.AND P1, PT, R13, R10, PT ;  /* 0x0000000a0d00720c */ /* 0x000fda0003f24270 */
        /* <DEDUP_REMOVED lines=9> */
[----:B0-----:R-:W0:Y:S01]  /*04b0*/  LDS.128 R4, [R3+0x20] ;  /* 0x0000200003047984 */ /* 0x001e220000000c00 */
[----:B------:R-:W-:Y:S01]  /*04c0*/  IADD3 R13, PT, PT, R13, -R8, RZ ;  /* 0x800000080d0d7210 */ /* 0x000fe20007ffe0ff */
[----:B------:R-:W-:-:S03]  /*04d0*/  IMAD.MOV.U32 R15, RZ, RZ, 0xb ;  /* 0x0000000bff0f7424 */ /* 0x000fc600078e00ff */
[----:B0-----:R-:W-:-:S13]  /*04e0*/  ISETP.GT.AND P1, PT, R13, R7, PT ;  /* 0x000000070d00720c */ /* 0x001fda0003f24270 */
        /* <DEDUP_REMOVED lines=9> */
[----:B------:R-:W-:Y:S01]  /*0580*/  IMAD.IADD R13, R13, 0x1, -R5 ;  /* 0x000000010d0d7824 */ /* 0x000fe200078e0a05 */
[----:B------:R-:W-:-:S04]  /*0590*/  MOV R15, 0x8 ;  /* 0x00000008000f7802 */ /* 0x000fc80000000f00 */
[----:B------:R-:W-:-:S13]  /*05a0*/  ISETP.GT.AND P1, PT, R13, R4, PT ;  /* 0x000000040d00720c */ /* 0x000fda0003f24270 */
[----:B------:R-:W-:Y:S05]  /*05b0*/  @!P1 BRA `(.L_x_31) ;  /* 0x00000000008c9947 */ /* 0x000fea0003800000 */
[----:B------:R-:W0:Y:S01]  /*05c0*/  LDS.128 R8, [R3+0x10] ;  /* 0x0000100003087984 */ /* 0x000e220000000c00 */
[----:B------:R-:W-:Y:S02]  /*05d0*/  IMAD.IADD R13, R13, 0x1, -R4 ;  /* 0x000000010d0d7824 */ /* 0x000fe400078e0a04 */
        /* <DEDUP_REMOVED lines=11> */
[----:B------:R-:W-:Y:S01]  /*0690*/  IADD3 R13, PT, PT, R13, -R9, RZ ;  /* 0x800000090d0d7210 */ /* 0x000fe20007ffe0ff */
[----:B------:R-:W-:-:S03]  /*06a0*/  IMAD.MOV.U32 R15, RZ, RZ, 0x4 ;  /* 0x00000004ff0f7424 */ /* 0x000fc600078e00ff */
[----:B------:R-:W-:-:S13]  /*06b0*/  ISETP.GT.AND P1, PT, R13, R8, PT ;  /* 0x000000080d00720c */ /* 0x000fda0003f24270 */
[----:B------:R-:W-:Y:S05]  /*06c0*/  @!P1 BRA `(.L_x_31) ;  /* 0x0000000000489947 */ /* 0x000fea0003800000 */
[----:B------:R-:W0:Y:S01]  /*06d0*/  LDS.128 R4, [R3] ;  /* 0x0000000003047984 */ /* 0x000e220000000c00 */
        /* <DEDUP_REMOVED lines=12> */
[----:B------:R-:W-:-:S05]  /*07a0*/  IMAD.IADD R13, R13, 0x1, -R5 ;  /* 0x000000010d0d7824 */ /* 0x000fca00078e0a05 */
[----:B------:R-:W-:-:S13]  /*07b0*/  ISETP.GT.AND P1, PT, R13, R4, PT ;  /* 0x000000040d00720c */ /* 0x000fda0003f24270 */
[----:B------:R-:W-:Y:S01]  /*07c0*/  @P1 IMAD.IADD R13, R13, 0x1, -R4 ;  /* 0x000000010d0d1824 */ /* 0x000fe200078e0a04 */
[----:B------:R-:W-:Y:S06]  /*07d0*/  @P1 BRA `(.L_x_30) ;  /* 0x0000000000181947 */ /* 0x000fec0003800000 */
[----:B------:R-:W-:-:S07]  /*07e0*/  IMAD.MOV.U32 R15, RZ, RZ, RZ ;  /* 0x000000ffff0f7224 */ /* 0x000fce00078e00ff */
.L_x_31:
[----:B------:R-:W-:Y:S01]  /*07f0*/  UMOV UR4, 0xf ;  /* 0x0000000f00047882 */ /* 0x000fe20000000000 */
[----:B------:R-:W-:Y:S01]  /*0800*/  SHF.L.U32 R15, R15, UR6, RZ ;  /* 0x000000060f0f7c19 */ /* 0x000fe200080006ff */
[----:B------:R-:W-:-:S03]  /*0810*/  USHF.L.U32 UR4, UR4, UR6, URZ ;  /* 0x0000000604047299 */ /* 0x000fc600080006ff */
[----:B------:R-:W-:-:S03]  /*0820*/  LOP3.LUT R0, R15, R0, RZ, 0xfc, !PT ;  /* 0x000000000f007212 */ /* 0x000fc600078efcff */
[----:B------:R-:W-:-:S07]  /*0830*/  LOP3.LUT R12, R12, UR4, RZ, 0xfc, !PT ;  /* 0x000000040c0c7c12 */ /* 0x000fce000f8efcff */
.L_x_30:
[----:B------:R-:W-:Y:S05]  /*0840*/  BSYNC.RECONVERGENT B0 ;  /* 0x0000000000007941 */ /* 0x000fea0003800200 */
.L_x_29:
[----:B------:R-:W-:Y:S01]  /*0850*/  BAR.SYNC.DEFER_BLOCKING 0x0 ;  /* 0x0000000000007b1d */ /* 0x000fe20000010000 */
[----:B------:R-:W-:-:S04]  /*0860*/  UIADD3 UR6, UPT, UPT, UR6, -0x4, URZ ;  /* 0xfffffffc06067890 */ /* 0x000fc8000fffe0ff */
[----:B------:R-:W-:-:S09]  /*0870*/  UISETP.NE.AND UP0, UPT, UR6, -0x4, UPT ;  /* 0xfffffffc0600788c */ /* 0x000fd2000bf05270 */
[----:B------:R-:W-:Y:S05]  /*0880*/  BRA.U UP0, `(.L_x_32) ;  /* 0xfffffff900147547 */ /* 0x000fea000b83ffff */
[----:B------:R-:W-:Y:S05]  /*0890*/  @P0 EXIT ;  /* 0x000000000000094d */ /* 0x000fea0003800000 */
[----:B------:R-:W1:Y:S01]  /*08a0*/  LDC.64 R2, c[0x0][0x398] ;  /* 0x0000e600ff027b82 */ /* 0x000e620000000a00 */
[C---:B------:R-:W-:Y:S02]  /*08b0*/  ISETP.GE.AND P0, PT, R0.reuse, RZ, PT ;  /* 0x000000ff0000720c */ /* 0x040fe40003f06270 */
[----:B------:R-:W-:-:S11]  /*08c0*/  LOP3.LUT R5, R0, 0x7fffffff, RZ, 0xc0, !PT ;  /* 0x7fffffff00057812 */ /* 0x000fd600078ec0ff */
[----:B------:R-:W-:-:S05]  /*08d0*/  @P0 LOP3.LUT R5, RZ, R0, RZ, 0x33, !PT ;  /* 0x00000000ff050212 */ /* 0x000fca00078e33ff */
[----:B-1----:R-:W-:Y:S01]  /*08e0*/  STG.E desc[UR8][R2.64], R5 ;  /* 0x0000000502007986 */ /* 0x002fe2000c101908 */
[----:B------:R-:W-:Y:S05]  /*08f0*/  EXIT ;  /* 0x000000000000794d */ /* 0x000fea0003800000 */
.L_x_33:
        /* <DEDUP_REMOVED lines=16> */
.L_x_37:


//--------------------- .nv.shared._Z21find_and_scatter_topkPKfmiPfPmPiS3_ --------------------------
	.section	.nv.shared._Z21find_and_scatter_topkPKfmiPfPmPiS3_,"aw",@nobits
	.sectionflags	@""
	.align	16
	.zero		1024


//--------------------- .nv.shared.reserved.0     --------------------------
	.section	.nv.shared.reserved.0,"aw",@nobits
	.weak		__nv_reservedSMEM_offset_0_alias
	.size		__nv_reservedSMEM_offset_0_alias, 0, 64
	.other		__nv_reservedSMEM_offset_0_alias,@"STO_CUDA_RESERVED_SHARED STV_DEFAULT"
__nv_reservedSMEM_offset_0_alias:
	.zero		0
	.zero		64


//--------------------- .nv.shared._Z12scatter_topkPKfmiPfPmPiS3_ --------------------------
	.section	.nv.shared._Z12scatter_topkPKfmiPfPmPiS3_,"aw",@nobits
	.sectionflags	@""
	.align	16
	.zero		1024


//--------------------- .nv.shared._Z10count_topkPKfmiPfPmPi --------------------------
	.section	.nv.shared._Z10count_topkPKfmiPfPmPi,"aw",@nobits
	.sectionflags	@""
	.align	16
	.zero		1024


//--------------------- .nv.shared._Z14find_kth_valuePKfmiPf --------------------------
	.section	.nv.shared._Z14find_kth_valuePKfmiPf,"aw",@nobits
	.sectionflags	@""
	.align	16
	.zero		1024


//--------------------- .nv.constant0._Z21find_and_scatter_topkPKfmiPfPmPiS3_ --------------------------
	.section	.nv.constant0._Z21find_and_scatter_topkPKfmiPfPmPiS3_,"a",@progbits
	.sectionflags	@""
	.align	4
.nv.constant0._Z21find_and_scatter_topkPKfmiPfPmPiS3_:
	.zero		952


//--------------------- .nv.constant0._Z12scatter_topkPKfmiPfPmPiS3_ --------------------------
	.section	.nv.constant0._Z12scatter_topkPKfmiPfPmPiS3_,"a",@progbits
	.sectionflags	@""
	.align	4
.nv.constant0._Z12scatter_topkPKfmiPfPmPiS3_:
	.zero		952


//--------------------- .nv.constant0._Z10count_topkPKfmiPfPmPi --------------------------
	.section	.nv.constant0._Z10count_topkPKfmiPfPmPi,"a",@progbits
	.sectionflags	@""
	.align	4
.nv.constant0._Z10count_topkPKfmiPfPmPi:
	.zero		944


//--------------------- .nv.constant0._Z14find_kth_valuePKfmiPf --------------------------
	.section	.nv.constant0._Z14find_kth_valuePKfmiPf,"a",@progbits
	.sectionflags	@""
	.align	4
.nv.constant0._Z14find_kth_valuePKfmiPf:
	.zero		928


//--------------------- SYMBOLS --------------------------

	.type		.nv.reservedSmem.offset0,@object
	.size		.nv.reservedSmem.offset0,0x4
	.type		.nv.reservedSmem.cap,@object
	.size		.nv.reservedSmem.cap,0x4
